	.target	sm_100a

	.elftype	@"ET_EXEC"


//--------------------- .note.nv.tkinfo           --------------------------
	.section	.note.nv.tkinfo,"",@"SHT_NOTE"
	.sectionflags	@"SHF_NOTE_NV_TKINFO"
	.tkinfo
        /*0018*/ 	.word	0x00000002
        /*0030*/ 	.string	""
        /*0030*/ 	.string	"ptxas"
        /*0030*/ 	.string	"Cuda compilation tools, release 13.0, V13.0.88"
        /*0030*/ 	.string	"Build cuda_13.0.r13.0/compiler.36424714_0"
        /*0030*/ 	.string	"-arch sm_100a -m 64 "



//--------------------- .note.nv.cuinfo           --------------------------
	.section	.note.nv.cuinfo,"",@"SHT_NOTE"
	.sectionflags	@"SHF_NOTE_NV_CUINFO"
        /*0018*/ 	.short	0x0002
        /*001a*/ 	.short	0x0064
        /*001c*/ 	.short	0x0082
	.zero		2


//--------------------- .nv.info                  --------------------------
	.section	.nv.info,"",@"SHT_CUDA_INFO"
	.align	4


	//----- nvinfo : EIATTR_REGCOUNT
	.align		4
        /*0000*/ 	.byte	0x04, 0x2f
        /*0002*/ 	.short	(.L_19 - .L_18)
	.align		4
.L_18:
        /*0004*/ 	.word	index@(_ZN7cutlass13device_kernelINS_4gemm6kernel13GemmUniversalIN4cute5tupleIJiiiiEEENS1_10collective13CollectiveMmaINS1_35MainloopSm100TmaUmmaWarpSpecializedILi41ELi2ELi4ENS5_IJNS4_1CILi4EEENSA_ILi2EEENSA_ILi1EEEEEEEENS5_IJNSA_ILi256EEENSA_ILi64EEENSA_ILi32EEEEEEaNS5_IJlSD_lEEEaSK_NS4_8TiledMMAINS4_8MMA_AtomIJNS4_21SM100_MMA_S8_2x1SM_SSIaaiLi256ELi64ELNS4_4UMMA5MajorE0ELSP_0ELNSO_8SaturateE0EEEEEENS4_6LayoutINS5_IJSD_SD_SD_EEENS5_IJNSA_ILi0EEESV_SV_EEEEENS5_IJNS4_10UnderscoreESY_SY_EEEEENS4_28SM100_TMA_2SM_LOAD_MULTICASTENS4_14ComposedLayoutINS4_7SwizzleILi1ELi4ELi3EEENS4_18smem_ptr_flag_bitsILi8EEENST_INS5_IJNSA_ILi8EEESI_EEENS5_IJSI_SD_EEEEEEEvNS4_8identityES11_S1B_vS1C_EENS_8epilogue10collective18CollectiveEpilogueINS1E_23Sm100TmaWarpSpecializedILi1ELi1ELi64ELb0ELb0EEEJNS5_IJNSA_ILi128EEESH_SI_EEENS5_IJNST_IS1J_SD_EENST_ISH_SD_EEEEEaSK_aSK_NS1E_6fusion15FusionCallbacksIS1I_NS1O_17LinearCombinationIaiaiLNS_15FloatRoundStyleE2EEES1K_S1N_JEEENS4_5SM1004TMEM4LOAD26SM100_TMEM_LOAD_32dp32b64xENS4_13SM90_TMA_LOADENS12_INS13_ILi2ELi4ELi3EEES16_NST_INS5_IJS17_SH_EEENS5_IJSH_SD_EEEEEEENS4_39AutoVectorizingCopyWithAssumedAlignmentILi128EEENS4_14SM90_TMA_STOREES23_S25_S25_EEEvvEEEEvNT_6ParamsE)
        /*0008*/ 	.word	0x0000009d


	//----- nvinfo : EIATTR_FRAME_SIZE
	.align		4
.L_19:
        /*000c*/ 	.byte	0x04, 0x11
        /*000e*/ 	.short	(.L_21 - .L_20)
	.align		4
.L_20:
        /*0010*/ 	.word	index@($__internal_2_$__cuda_sm10x_tcgen05_guardrail_trap_unallocated_columns_being_dealloced)
        /*0014*/ 	.word	0x00000000


	//----- nvinfo : EIATTR_FRAME_SIZE
	.align		4
.L_21:
        /*0018*/ 	.byte	0x04, 0x11
        /*001a*/ 	.short	(.L_23 - .L_22)
	.align		4
.L_22:
        /*001c*/ 	.word	index@($__internal_1_$__cuda_sm10x_tcgen05_guardrail_trap_phase_invalid_during_alloc)
        /*0020*/ 	.word	0x00000000


	//----- nvinfo : EIATTR_FRAME_SIZE
	.align		4
.L_23:
        /*0024*/ 	.byte	0x04, 0x11
        /*0026*/ 	.short	(.L_25 - .L_24)
	.align		4
.L_24:
        /*0028*/ 	.word	index@($__internal_0_$__cuda_sm10x_tcgen05_guardrail_trap_col_being_dealloced_not_returned_by_alloc)
        /*002c*/ 	.word	0x00000000


	//----- nvinfo : EIATTR_FRAME_SIZE
	.align		4
.L_25:
        /*0030*/ 	.byte	0x04, 0x11
        /*0032*/ 	.short	(.L_27 - .L_26)
	.align		4
.L_26:
        /*0034*/ 	.word	index@(_ZN7cutlass13device_kernelINS_4gemm6kernel13GemmUniversalIN4cute5tupleIJiiiiEEENS1_10collective13CollectiveMmaINS1_35MainloopSm100TmaUmmaWarpSpecializedILi41ELi2ELi4ENS5_IJNS4_1CILi4EEENSA_ILi2EEENSA_ILi1EEEEEEEENS5_IJNSA_ILi256EEENSA_ILi64EEENSA_ILi32EEEEEEaNS5_IJlSD_lEEEaSK_NS4_8TiledMMAINS4_8MMA_AtomIJNS4_21SM100_MMA_S8_2x1SM_SSIaaiLi256ELi64ELNS4_4UMMA5MajorE0ELSP_0ELNSO_8SaturateE0EEEEEENS4_6LayoutINS5_IJSD_SD_SD_EEENS5_IJNSA_ILi0EEESV_SV_EEEEENS5_IJNS4_10UnderscoreESY_SY_EEEEENS4_28SM100_TMA_2SM_LOAD_MULTICASTENS4_14ComposedLayoutINS4_7SwizzleILi1ELi4ELi3EEENS4_18smem_ptr_flag_bitsILi8EEENST_INS5_IJNSA_ILi8EEESI_EEENS5_IJSI_SD_EEEEEEEvNS4_8identityES11_S1B_vS1C_EENS_8epilogue10collective18CollectiveEpilogueINS1E_23Sm100TmaWarpSpecializedILi1ELi1ELi64ELb0ELb0EEEJNS5_IJNSA_ILi128EEESH_SI_EEENS5_IJNST_IS1J_SD_EENST_ISH_SD_EEEEEaSK_aSK_NS1E_6fusion15FusionCallbacksIS1I_NS1O_17LinearCombinationIaiaiLNS_15FloatRoundStyleE2EEES1K_S1N_JEEENS4_5SM1004TMEM4LOAD26SM100_TMEM_LOAD_32dp32b64xENS4_13SM90_TMA_LOADENS12_INS13_ILi2ELi4ELi3EEES16_NST_INS5_IJS17_SH_EEENS5_IJSH_SD_EEEEEEENS4_39AutoVectorizingCopyWithAssumedAlignmentILi128EEENS4_14SM90_TMA_STOREES23_S25_S25_EEEvvEEEEvNT_6ParamsE)
        /*0038*/ 	.word	0x00000000


	//----- nvinfo : EIATTR_MIN_STACK_SIZE
	.align		4
.L_27:
        /*003c*/ 	.byte	0x04, 0x12
        /*003e*/ 	.short	(.L_29 - .L_28)
	.align		4
.L_28:
        /*0040*/ 	.word	index@(_ZN7cutlass13device_kernelINS_4gemm6kernel13GemmUniversalIN4cute5tupleIJiiiiEEENS1_10collective13CollectiveMmaINS1_35MainloopSm100TmaUmmaWarpSpecializedILi41ELi2ELi4ENS5_IJNS4_1CILi4EEENSA_ILi2EEENSA_ILi1EEEEEEEENS5_IJNSA_ILi256EEENSA_ILi64EEENSA_ILi32EEEEEEaNS5_IJlSD_lEEEaSK_NS4_8TiledMMAINS4_8MMA_AtomIJNS4_21SM100_MMA_S8_2x1SM_SSIaaiLi256ELi64ELNS4_4UMMA5MajorE0ELSP_0ELNSO_8SaturateE0EEEEEENS4_6LayoutINS5_IJSD_SD_SD_EEENS5_IJNSA_ILi0EEESV_SV_EEEEENS5_IJNS4_10UnderscoreESY_SY_EEEEENS4_28SM100_TMA_2SM_LOAD_MULTICASTENS4_14ComposedLayoutINS4_7SwizzleILi1ELi4ELi3EEENS4_18smem_ptr_flag_bitsILi8EEENST_INS5_IJNSA_ILi8EEESI_EEENS5_IJSI_SD_EEEEEEEvNS4_8identityES11_S1B_vS1C_EENS_8epilogue10collective18CollectiveEpilogueINS1E_23Sm100TmaWarpSpecializedILi1ELi1ELi64ELb0ELb0EEEJNS5_IJNSA_ILi128EEESH_SI_EEENS5_IJNST_IS1J_SD_EENST_ISH_SD_EEEEEaSK_aSK_NS1E_6fusion15FusionCallbacksIS1I_NS1O_17LinearCombinationIaiaiLNS_15FloatRoundStyleE2EEES1K_S1N_JEEENS4_5SM1004TMEM4LOAD26SM100_TMEM_LOAD_32dp32b64xENS4_13SM90_TMA_LOADENS12_INS13_ILi2ELi4ELi3EEES16_NST_INS5_IJS17_SH_EEENS5_IJSH_SD_EEEEEEENS4_39AutoVectorizingCopyWithAssumedAlignmentILi128EEENS4_14SM90_TMA_STOREES23_S25_S25_EEEvvEEEEvNT_6ParamsE)
        /*0044*/ 	.word	0x00000000
.L_29:


//--------------------- .nv.compat                --------------------------
	.section	.nv.compat,"",@"SHT_CUDA_COMPAT_INFO"
	.align	4
        /*0000*/ 	.byte	0x02, 0x09, 0x01, 0x00, 0x02, 0x02, 0x03, 0x00, 0x02, 0x05, 0x06, 0x00, 0x03, 0x07, 0x01, 0x01
        /*0010*/ 	.byte	0x02, 0x03, 0x01, 0x00, 0x02, 0x06, 0x01, 0x00, 0x04, 0x0b, 0x08, 0x00, 0x01, 0x00, 0x00, 0x00
        /*0020*/ 	.byte	0x00, 0x00, 0x00, 0x00


//--------------------- .nv.info._ZN7cutlass13device_kernelINS_4gemm6kernel13GemmUniversalIN4cute5tupleIJiiiiEEENS1_10collective13CollectiveMmaINS1_35MainloopSm100TmaUmmaWarpSpecializedILi41ELi2ELi4ENS5_IJNS4_1CILi4EEENSA_ILi2EEENSA_ILi1EEEEEEEENS5_IJNSA_ILi256EEENSA_ILi64EEENSA_ILi32EEEEEEaNS5_IJlSD_lEEEaSK_NS4_8TiledMMAINS4_8MMA_AtomIJNS4_21SM100_MMA_S8_2x1SM_SSIaaiLi256ELi64ELNS4_4UMMA5MajorE0ELSP_0ELNSO_8SaturateE0EEEEEENS4_6LayoutINS5_IJSD_SD_SD_EEENS5_IJNSA_ILi0EEESV_SV_EEEEENS5_IJNS4_10UnderscoreESY_SY_EEEEENS4_28SM100_TMA_2SM_LOAD_MULTICASTENS4_14ComposedLayoutINS4_7SwizzleILi1ELi4ELi3EEENS4_18smem_ptr_flag_bitsILi8EEENST_INS5_IJNSA_ILi8EEESI_EEENS5_IJSI_SD_EEEEEEEvNS4_8identityES11_S1B_vS1C_EENS_8epilogue10collective18CollectiveEpilogueINS1E_23Sm100TmaWarpSpecializedILi1ELi1ELi64ELb0ELb0EEEJNS5_IJNSA_ILi128EEESH_SI_EEENS5_IJNST_IS1J_SD_EENST_ISH_SD_EEEEEaSK_aSK_NS1E_6fusion15FusionCallbacksIS1I_NS1O_17LinearCombinationIaiaiLNS_15FloatRoundStyleE2EEES1K_S1N_JEEENS4_5SM1004TMEM4LOAD26SM100_TMEM_LOAD_32dp32b64xENS4_13SM90_TMA_LOADENS12_INS13_ILi2ELi4ELi3EEES16_NST_INS5_IJS17_SH_EEENS5_IJSH_SD_EEEEEEENS4_39AutoVectorizingCopyWithAssumedAlignmentILi128EEENS4_14SM90_TMA_STOREES23_S25_S25_EEEvvEEEEvNT_6ParamsE --------------------------
	.section	.nv.info._ZN7cutlass13device_kernelINS_4gemm6kernel13GemmUniversalIN4cute5tupleIJiiiiEEENS1_10collective13CollectiveMmaINS1_35MainloopSm100TmaUmmaWarpSpecializedILi41ELi2ELi4ENS5_IJNS4_1CILi4EEENSA_ILi2EEENSA_ILi1EEEEEEEENS5_IJNSA_ILi256EEENSA_ILi64EEENSA_ILi32EEEEEEaNS5_IJlSD_lEEEaSK_NS4_8TiledMMAINS4_8MMA_AtomIJNS4_21SM100_MMA_S8_2x1SM_SSIaaiLi256ELi64ELNS4_4UMMA5MajorE0ELSP_0ELNSO_8SaturateE0EEEEEENS4_6LayoutINS5_IJSD_SD_SD_EEENS5_IJNSA_ILi0EEESV_SV_EEEEENS5_IJNS4_10UnderscoreESY_SY_EEEEENS4_28SM100_TMA_2SM_LOAD_MULTICASTENS4_14ComposedLayoutINS4_7SwizzleILi1ELi4ELi3EEENS4_18smem_ptr_flag_bitsILi8EEENST_INS5_IJNSA_ILi8EEESI_EEENS5_IJSI_SD_EEEEEEEvNS4_8identityES11_S1B_vS1C_EENS_8epilogue10collective18CollectiveEpilogueINS1E_23Sm100TmaWarpSpecializedILi1ELi1ELi64ELb0ELb0EEEJNS5_IJNSA_ILi128EEESH_SI_EEENS5_IJNST_IS1J_SD_EENST_ISH_SD_EEEEEaSK_aSK_NS1E_6fusion15FusionCallbacksIS1I_NS1O_17LinearCombinationIaiaiLNS_15FloatRoundStyleE2EEES1K_S1N_JEEENS4_5SM1004TMEM4LOAD26SM100_TMEM_LOAD_32dp32b64xENS4_13SM90_TMA_LOADENS12_INS13_ILi2ELi4ELi3EEES16_NST_INS5_IJS17_SH_EEENS5_IJSH_SD_EEEEEEENS4_39AutoVectorizingCopyWithAssumedAlignmentILi128EEENS4_14SM90_TMA_STOREES23_S25_S25_EEEvvEEEEvNT_6ParamsE,"",@"SHT_CUDA_INFO"
	.sectionflags	@""
	.align	4


	//----- nvinfo : EIATTR_CUDA_API_VERSION
	.align		4
        /*0000*/ 	.byte	0x04, 0x37
        /*0002*/ 	.short	(.L_31 - .L_30)
.L_30:
        /*0004*/ 	.word	0x00000082


	//----- nvinfo : EIATTR_KPARAM_INFO
	.align		4
.L_31:
        /*0008*/ 	.byte	0x04, 0x17
        /*000a*/ 	.short	(.L_33 - .L_32)
.L_32:
        /*000c*/ 	.word	0x00000000
        /*0010*/ 	.short	0x0000
        /*0012*/ 	.short	0x0000
        /*0014*/ 	.byte	0x00, 0xf0, 0x01, 0x20


	//----- nvinfo : EIATTR_AT_ENTRY_FRAGMENTS
	.align		4
.L_33:
        /*0018*/ 	.byte	0x04, 0x4f
        /*001a*/ 	.short	(.L_35 - .L_34)


	//   ....[0]....
.L_34:
        /*001c*/ 	.word	0x00000007


	//----- nvinfo : EIATTR_RESERVED_SMEM_USED
	.align		4
.L_35:
        /*0020*/ 	.byte	0x01, 0x41
	.zero		2


	//----- nvinfo : EIATTR_SPARSE_MMA_MASK
	.align		4
        /*0024*/ 	.byte	0x03, 0x50
        /*0026*/ 	.short	0x0000


	//----- nvinfo : EIATTR_TCGEN05_2CTA_USED
	.align		4
        /*0028*/ 	.byte	0x01, 0x52
	.zero		2


	//----- nvinfo : EIATTR_MAXREG_COUNT
	.align		4
        /*002c*/ 	.byte	0x03, 0x1b
        /*002e*/ 	.short	0x00ff


	//----- nvinfo : EIATTR_NUM_BARRIERS
	.align		4
        /*0030*/ 	.byte	0x02, 0x4c
        /*0032*/ 	.byte	0x07
	.zero		1


	//----- nvinfo : EIATTR_EXTERNS
	.align		4
        /*0034*/ 	.byte	0x04, 0x0f
        /*0036*/ 	.short	(.L_37 - .L_36)


	//   ....[0]....
	.align		4
.L_36:
        /*0038*/ 	.word	index@(__assertfail)


	//----- nvinfo : EIATTR_MERCURY_ISA_VERSION
	.align		4
.L_37:
        /*003c*/ 	.byte	0x03, 0x5f
        /*003e*/ 	.short	0x0101


	//----- nvinfo : EIATTR_INT_WARP_WIDE_INSTR_OFFSETS
	.align		4
        /*0040*/ 	.byte	0x04, 0x31
        /*0042*/ 	.short	(.L_39 - .L_38)


	//   ....[0]....
.L_38:
        /*0044*/ 	.word	0x000011f0


	//   ....[1]....
        /*0048*/ 	.word	0x00001270


	//   ....[2]....
        /*004c*/ 	.word	0x00005b20


	//   ....[3]....
        /*0050*/ 	.word	0x00005b50


	//   ....[4]....
        /*0054*/ 	.word	0x00005ba0


	//   ....[5]....
        /*0058*/ 	.word	0x00006630


	//   ....[6]....
        /*005c*/ 	.word	0x000066e0


	//----- nvinfo : EIATTR_COOP_GROUP_MASK_REGIDS
	.align		4
.L_39:
        /*0060*/ 	.byte	0x04, 0x29
        /*0062*/ 	.short	(.L_41 - .L_40)


	//   ....[0]....
.L_40:
        /*0064*/ 	.word	0xffffffff


	//   ....[1]....
        /*0068*/ 	.word	0xffffffff


	//   ....[2]....
        /*006c*/ 	.word	0xffffffff


	//   ....[3]....
        /*0070*/ 	.word	0xffffffff


	//   ....[4]....
        /*0074*/ 	.word	0xffffffff


	//   ....[5]....
        /*0078*/ 	.word	0xffffffff


	//   ....[6]....
        /*007c*/ 	.word	0xffffffff


	//   ....[7]....
        /*0080*/ 	.word	0xffffffff


	//   ....[8]....
        /*0084*/ 	.word	0xffffffff


	//   ....[9]....
        /*0088*/ 	.word	0xffffffff


	//   ....[10]....
        /*008c*/ 	.word	0xffffffff


	//   ....[11]....
        /*0090*/ 	.word	0xffffffff


	//   ....[12]....
        /*0094*/ 	.word	0xffffffff


	//   ....[13]....
        /*0098*/ 	.word	0xffffffff


	//----- nvinfo : EIATTR_COOP_GROUP_INSTR_OFFSETS
	.align		4
.L_41:
        /*009c*/ 	.byte	0x04, 0x28
        /*009e*/ 	.short	(.L_43 - .L_42)


	//   ....[0]....
.L_42:
        /*00a0*/ 	.word	0x000000c0


	//   ....[1]....
        /*00a4*/ 	.word	0x00000500


	//   ....[2]....
        /*00a8*/ 	.word	0x00000b90


	//   ....[3]....
        /*00ac*/ 	.word	0x00000cc0


	//   ....[4]....
        /*00b0*/ 	.word	0x00000db0


	//   ....[5]....
        /*00b4*/ 	.word	0x00000f10


	//   ....[6]....
        /*00b8*/ 	.word	0x000010a0


	//   ....[7]....
        /*00bc*/ 	.word	0x000012f0


	//   ....[8]....
        /*00c0*/ 	.word	0x00002770


	//   ....[9]....
        /*00c4*/ 	.word	0x00004a60


	//   ....[10]....
        /*00c8*/ 	.word	0x00004f30


	//   ....[11]....
        /*00cc*/ 	.word	0x00004f60


	//   ....[12]....
        /*00d0*/ 	.word	0x00005a40


	//   ....[13]....
        /*00d4*/ 	.word	0x00005c40


	//----- nvinfo : EIATTR_VRC_CTA_INIT_COUNT
	.align		4
.L_43:
        /*00d8*/ 	.byte	0x02, 0x4a
        /*00da*/ 	.byte	0x80
	.zero		1


	//----- nvinfo : EIATTR_SYSCALL_OFFSETS
	.align		4
        /*00dc*/ 	.byte	0x04, 0x46
        /*00de*/ 	.short	(.L_45 - .L_44)


	//   ....[0]....
.L_44:
        /*00e0*/ 	.word	0x000071b0


	//   ....[1]....
        /*00e4*/ 	.word	0x000072f0


	//   ....[2]....
        /*00e8*/ 	.word	0x00007aa0


	//----- nvinfo : EIATTR_MBARRIER_INSTR_OFFSETS
	.align		4
.L_45:
        /*00ec*/ 	.byte	0x04, 0x39
        /*00ee*/ 	.short	(.L_47 - .L_46)


	//   ....[0]....
.L_46:
        /*00f0*/ 	.word	0x00000650
        /*00f4*/ 	.word	0x000000ff
        /*00f8*/ 	.word	0x00000000
        /*00fc*/ 	.short	0x0100
        /*00fe*/ 	.byte	0x06
	.zero		1


	//   ....[1]....
        /*0100*/ 	.word	0x00000660
        /*0104*/ 	.word	0x000000ff
        /*0108*/ 	.word	0x00000148
        /*010c*/ 	.short	0x0100
        /*010e*/ 	.byte	0x06
	.zero		1


	//   ....[2]....
        /*0110*/ 	.word	0x00000670
        /*0114*/ 	.word	0x000000ff
        /*0118*/ 	.word	0x00000008
        /*011c*/ 	.short	0x0100
        /*011e*/ 	.byte	0x06
	.zero		1


	//   ....[3]....
        /*0120*/ 	.word	0x00000680
        /*0124*/ 	.word	0x000000ff
        /*0128*/ 	.word	0x00000150
        /*012c*/ 	.short	0x0100
        /*012e*/ 	.byte	0x06
	.zero		1


	//   ....[4]....
        /*0130*/ 	.word	0x00000690
        /*0134*/ 	.word	0x000000ff
        /*0138*/ 	.word	0x00000010
        /*013c*/ 	.short	0x0100
        /*013e*/ 	.byte	0x06
	.zero		1


	//   ....[5]....
        /*0140*/ 	.word	0x000006a0
        /*0144*/ 	.word	0x000000ff
        /*0148*/ 	.word	0x00000158
        /*014c*/ 	.short	0x0100
        /*014e*/ 	.byte	0x06
	.zero		1


	//   ....[6]....
        /*0150*/ 	.word	0x000006b0
        /*0154*/ 	.word	0x000000ff
        /*0158*/ 	.word	0x00000018
        /*015c*/ 	.short	0x0100
        /*015e*/ 	.byte	0x06
	.zero		1


	//   ....[7]....
        /*0160*/ 	.word	0x000006c0
        /*0164*/ 	.word	0x000000ff
        /*0168*/ 	.word	0x00000160
        /*016c*/ 	.short	0x0100
        /*016e*/ 	.byte	0x06
	.zero		1


	//   ....[8]....
        /*0170*/ 	.word	0x000006d0
        /*0174*/ 	.word	0x000000ff
        /*0178*/ 	.word	0x00000020
        /*017c*/ 	.short	0x0100
        /*017e*/ 	.byte	0x06
	.zero		1


	//   ....[9]....
        /*0180*/ 	.word	0x000006e0
        /*0184*/ 	.word	0x000000ff
        /*0188*/ 	.word	0x00000168
        /*018c*/ 	.short	0x0100
        /*018e*/ 	.byte	0x06
	.zero		1


	//   ....[10]....
        /*0190*/ 	.word	0x000006f0
        /*0194*/ 	.word	0x000000ff
        /*0198*/ 	.word	0x00000028
        /*019c*/ 	.short	0x0100
        /*019e*/ 	.byte	0x06
	.zero		1


	//   ....[11]....
        /*01a0*/ 	.word	0x00000700
        /*01a4*/ 	.word	0x000000ff
        /*01a8*/ 	.word	0x00000170
        /*01ac*/ 	.short	0x0100
        /*01ae*/ 	.byte	0x06
	.zero		1


	//   ....[12]....
        /*01b0*/ 	.word	0x00000710
        /*01b4*/ 	.word	0x000000ff
        /*01b8*/ 	.word	0x00000030
        /*01bc*/ 	.short	0x0100
        /*01be*/ 	.byte	0x06
	.zero		1


	//   ....[13]....
        /*01c0*/ 	.word	0x00000720
        /*01c4*/ 	.word	0x000000ff
        /*01c8*/ 	.word	0x00000178
        /*01cc*/ 	.short	0x0100
        /*01ce*/ 	.byte	0x06
	.zero		1


	//   ....[14]....
        /*01d0*/ 	.word	0x00000730
        /*01d4*/ 	.word	0x000000ff
        /*01d8*/ 	.word	0x00000038
        /*01dc*/ 	.short	0x0100
        /*01de*/ 	.byte	0x06
	.zero		1


	//   ....[15]....
        /*01e0*/ 	.word	0x00000740
        /*01e4*/ 	.word	0x000000ff
        /*01e8*/ 	.word	0x00000180
        /*01ec*/ 	.short	0x0100
        /*01ee*/ 	.byte	0x06
	.zero		1


	//   ....[16]....
        /*01f0*/ 	.word	0x00000750
        /*01f4*/ 	.word	0x000000ff
        /*01f8*/ 	.word	0x00000040
        /*01fc*/ 	.short	0x0100
        /*01fe*/ 	.byte	0x06
	.zero		1


	//   ....[17]....
        /*0200*/ 	.word	0x00000760
        /*0204*/ 	.word	0x000000ff
        /*0208*/ 	.word	0x00000188
        /*020c*/ 	.short	0x0100
        /*020e*/ 	.byte	0x06
	.zero		1


	//   ....[18]....
        /*0210*/ 	.word	0x00000770
        /*0214*/ 	.word	0x000000ff
        /*0218*/ 	.word	0x00000048
        /*021c*/ 	.short	0x0100
        /*021e*/ 	.byte	0x06
	.zero		1


	//   ....[19]....
        /*0220*/ 	.word	0x00000780
        /*0224*/ 	.word	0x000000ff
        /*0228*/ 	.word	0x00000190
        /*022c*/ 	.short	0x0100
        /*022e*/ 	.byte	0x06
	.zero		1


	//   ....[20]....
        /*0230*/ 	.word	0x00000790
        /*0234*/ 	.word	0x000000ff
        /*0238*/ 	.word	0x00000050
        /*023c*/ 	.short	0x0100
        /*023e*/ 	.byte	0x06
	.zero		1


	//   ....[21]....
        /*0240*/ 	.word	0x000007a0
        /*0244*/ 	.word	0x000000ff
        /*0248*/ 	.word	0x00000198
        /*024c*/ 	.short	0x0100
        /*024e*/ 	.byte	0x06
	.zero		1


	//   ....[22]....
        /*0250*/ 	.word	0x000007b0
        /*0254*/ 	.word	0x000000ff
        /*0258*/ 	.word	0x00000058
        /*025c*/ 	.short	0x0100
        /*025e*/ 	.byte	0x06
	.zero		1


	//   ....[23]....
        /*0260*/ 	.word	0x000007c0
        /*0264*/ 	.word	0x000000ff
        /*0268*/ 	.word	0x000001a0
        /*026c*/ 	.short	0x0100
        /*026e*/ 	.byte	0x06
	.zero		1


	//   ....[24]....
        /*0270*/ 	.word	0x000007d0
        /*0274*/ 	.word	0x000000ff
        /*0278*/ 	.word	0x00000060
        /*027c*/ 	.short	0x0100
        /*027e*/ 	.byte	0x06
	.zero		1


	//   ....[25]....
        /*0280*/ 	.word	0x000007e0
        /*0284*/ 	.word	0x000000ff
        /*0288*/ 	.word	0x000001a8
        /*028c*/ 	.short	0x0100
        /*028e*/ 	.byte	0x06
	.zero		1


	//   ....[26]....
        /*0290*/ 	.word	0x000007f0
        /*0294*/ 	.word	0x000000ff
        /*0298*/ 	.word	0x00000068
        /*029c*/ 	.short	0x0100
        /*029e*/ 	.byte	0x06
	.zero		1


	//   ....[27]....
        /*02a0*/ 	.word	0x00000800
        /*02a4*/ 	.word	0x000000ff
        /*02a8*/ 	.word	0x000001b0
        /*02ac*/ 	.short	0x0100
        /*02ae*/ 	.byte	0x06
	.zero		1


	//   ....[28]....
        /*02b0*/ 	.word	0x00000810
        /*02b4*/ 	.word	0x000000ff
        /*02b8*/ 	.word	0x00000070
        /*02bc*/ 	.short	0x0100
        /*02be*/ 	.byte	0x06
	.zero		1


	//   ....[29]....
        /*02c0*/ 	.word	0x00000820
        /*02c4*/ 	.word	0x000000ff
        /*02c8*/ 	.word	0x000001b8
        /*02cc*/ 	.short	0x0100
        /*02ce*/ 	.byte	0x06
	.zero		1


	//   ....[30]....
        /*02d0*/ 	.word	0x00000830
        /*02d4*/ 	.word	0x000000ff
        /*02d8*/ 	.word	0x00000078
        /*02dc*/ 	.short	0x0100
        /*02de*/ 	.byte	0x06
	.zero		1


	//   ....[31]....
        /*02e0*/ 	.word	0x00000840
        /*02e4*/ 	.word	0x000000ff
        /*02e8*/ 	.word	0x000001c0
        /*02ec*/ 	.short	0x0100
        /*02ee*/ 	.byte	0x06
	.zero		1


	//   ....[32]....
        /*02f0*/ 	.word	0x00000850
        /*02f4*/ 	.word	0x000000ff
        /*02f8*/ 	.word	0x00000080
        /*02fc*/ 	.short	0x0100
        /*02fe*/ 	.byte	0x06
	.zero		1


	//   ....[33]....
        /*0300*/ 	.word	0x00000860
        /*0304*/ 	.word	0x000000ff
        /*0308*/ 	.word	0x000001c8
        /*030c*/ 	.short	0x0100
        /*030e*/ 	.byte	0x06
	.zero		1


	//   ....[34]....
        /*0310*/ 	.word	0x00000870
        /*0314*/ 	.word	0x000000ff
        /*0318*/ 	.word	0x00000088
        /*031c*/ 	.short	0x0100
        /*031e*/ 	.byte	0x06
	.zero		1


	//   ....[35]....
        /*0320*/ 	.word	0x00000880
        /*0324*/ 	.word	0x000000ff
        /*0328*/ 	.word	0x000001d0
        /*032c*/ 	.short	0x0100
        /*032e*/ 	.byte	0x06
	.zero		1


	//   ....[36]....
        /*0330*/ 	.word	0x00000890
        /*0334*/ 	.word	0x000000ff
        /*0338*/ 	.word	0x00000090
        /*033c*/ 	.short	0x0100
        /*033e*/ 	.byte	0x06
	.zero		1


	//   ....[37]....
        /*0340*/ 	.word	0x000008a0
        /*0344*/ 	.word	0x000000ff
        /*0348*/ 	.word	0x000001d8
        /*034c*/ 	.short	0x0100
        /*034e*/ 	.byte	0x06
	.zero		1


	//   ....[38]....
        /*0350*/ 	.word	0x000008b0
        /*0354*/ 	.word	0x000000ff
        /*0358*/ 	.word	0x00000098
        /*035c*/ 	.short	0x0100
        /*035e*/ 	.byte	0x06
	.zero		1


	//   ....[39]....
        /*0360*/ 	.word	0x000008c0
        /*0364*/ 	.word	0x000000ff
        /*0368*/ 	.word	0x000001e0
        /*036c*/ 	.short	0x0100
        /*036e*/ 	.byte	0x06
	.zero		1


	//   ....[40]....
        /*0370*/ 	.word	0x000008d0
        /*0374*/ 	.word	0x000000ff
        /*0378*/ 	.word	0x000000a0
        /*037c*/ 	.short	0x0100
        /*037e*/ 	.byte	0x06
	.zero		1


	//   ....[41]....
        /*0380*/ 	.word	0x000008e0
        /*0384*/ 	.word	0x000000ff
        /*0388*/ 	.word	0x000001e8
        /*038c*/ 	.short	0x0100
        /*038e*/ 	.byte	0x06
	.zero		1


	//   ....[42]....
        /*0390*/ 	.word	0x000008f0
        /*0394*/ 	.word	0x000000ff
        /*0398*/ 	.word	0x000000a8
        /*039c*/ 	.short	0x0100
        /*039e*/ 	.byte	0x06
	.zero		1


	//   ....[43]....
        /*03a0*/ 	.word	0x00000900
        /*03a4*/ 	.word	0x000000ff
        /*03a8*/ 	.word	0x000001f0
        /*03ac*/ 	.short	0x0100
        /*03ae*/ 	.byte	0x06
	.zero		1


	//   ....[44]....
        /*03b0*/ 	.word	0x00000910
        /*03b4*/ 	.word	0x000000ff
        /*03b8*/ 	.word	0x000000b0
        /*03bc*/ 	.short	0x0100
        /*03be*/ 	.byte	0x06
	.zero		1


	//   ....[45]....
        /*03c0*/ 	.word	0x00000920
        /*03c4*/ 	.word	0x000000ff
        /*03c8*/ 	.word	0x000001f8
        /*03cc*/ 	.short	0x0100
        /*03ce*/ 	.byte	0x06
	.zero		1


	//   ....[46]....
        /*03d0*/ 	.word	0x00000930
        /*03d4*/ 	.word	0x000000ff
        /*03d8*/ 	.word	0x000000b8
        /*03dc*/ 	.short	0x0100
        /*03de*/ 	.byte	0x06
	.zero		1


	//   ....[47]....
        /*03e0*/ 	.word	0x00000940
        /*03e4*/ 	.word	0x000000ff
        /*03e8*/ 	.word	0x00000200
        /*03ec*/ 	.short	0x0100
        /*03ee*/ 	.byte	0x06
	.zero		1


	//   ....[48]....
        /*03f0*/ 	.word	0x00000950
        /*03f4*/ 	.word	0x000000ff
        /*03f8*/ 	.word	0x000000c0
        /*03fc*/ 	.short	0x0100
        /*03fe*/ 	.byte	0x06
	.zero		1


	//   ....[49]....
        /*0400*/ 	.word	0x00000960
        /*0404*/ 	.word	0x000000ff
        /*0408*/ 	.word	0x00000208
        /*040c*/ 	.short	0x0100
        /*040e*/ 	.byte	0x06
	.zero		1


	//   ....[50]....
        /*0410*/ 	.word	0x00000970
        /*0414*/ 	.word	0x000000ff
        /*0418*/ 	.word	0x000000c8
        /*041c*/ 	.short	0x0100
        /*041e*/ 	.byte	0x06
	.zero		1


	//   ....[51]....
        /*0420*/ 	.word	0x00000980
        /*0424*/ 	.word	0x000000ff
        /*0428*/ 	.word	0x00000210
        /*042c*/ 	.short	0x0100
        /*042e*/ 	.byte	0x06
	.zero		1


	//   ....[52]....
        /*0430*/ 	.word	0x00000990
        /*0434*/ 	.word	0x000000ff
        /*0438*/ 	.word	0x000000d0
        /*043c*/ 	.short	0x0100
        /*043e*/ 	.byte	0x06
	.zero		1


	//   ....[53]....
        /*0440*/ 	.word	0x000009a0
        /*0444*/ 	.word	0x000000ff
        /*0448*/ 	.word	0x00000218
        /*044c*/ 	.short	0x0100
        /*044e*/ 	.byte	0x06
	.zero		1


	//   ....[54]....
        /*0450*/ 	.word	0x000009b0
        /*0454*/ 	.word	0x000000ff
        /*0458*/ 	.word	0x000000d8
        /*045c*/ 	.short	0x0100
        /*045e*/ 	.byte	0x06
	.zero		1


	//   ....[55]....
        /*0460*/ 	.word	0x000009c0
        /*0464*/ 	.word	0x000000ff
        /*0468*/ 	.word	0x00000220
        /*046c*/ 	.short	0x0100
        /*046e*/ 	.byte	0x06
	.zero		1


	//   ....[56]....
        /*0470*/ 	.word	0x000009d0
        /*0474*/ 	.word	0x000000ff
        /*0478*/ 	.word	0x000000e0
        /*047c*/ 	.short	0x0100
        /*047e*/ 	.byte	0x06
	.zero		1


	//   ....[57]....
        /*0480*/ 	.word	0x000009e0
        /*0484*/ 	.word	0x000000ff
        /*0488*/ 	.word	0x00000228
        /*048c*/ 	.short	0x0100
        /*048e*/ 	.byte	0x06
	.zero		1


	//   ....[58]....
        /*0490*/ 	.word	0x000009f0
        /*0494*/ 	.word	0x000000ff
        /*0498*/ 	.word	0x000000e8
        /*049c*/ 	.short	0x0100
        /*049e*/ 	.byte	0x06
	.zero		1


	//   ....[59]....
        /*04a0*/ 	.word	0x00000a00
        /*04a4*/ 	.word	0x000000ff
        /*04a8*/ 	.word	0x00000230
        /*04ac*/ 	.short	0x0100
        /*04ae*/ 	.byte	0x06
	.zero		1


	//   ....[60]....
        /*04b0*/ 	.word	0x00000a10
        /*04b4*/ 	.word	0x000000ff
        /*04b8*/ 	.word	0x000000f0
        /*04bc*/ 	.short	0x0100
        /*04be*/ 	.byte	0x06
	.zero		1


	//   ....[61]....
        /*04c0*/ 	.word	0x00000a20
        /*04c4*/ 	.word	0x000000ff
        /*04c8*/ 	.word	0x00000238
        /*04cc*/ 	.short	0x0100
        /*04ce*/ 	.byte	0x06
	.zero		1


	//   ....[62]....
        /*04d0*/ 	.word	0x00000a30
        /*04d4*/ 	.word	0x000000ff
        /*04d8*/ 	.word	0x000000f8
        /*04dc*/ 	.short	0x0100
        /*04de*/ 	.byte	0x06
	.zero		1


	//   ....[63]....
        /*04e0*/ 	.word	0x00000a40
        /*04e4*/ 	.word	0x000000ff
        /*04e8*/ 	.word	0x00000240
        /*04ec*/ 	.short	0x0100
        /*04ee*/ 	.byte	0x06
	.zero		1


	//   ....[64]....
        /*04f0*/ 	.word	0x00000a50
        /*04f4*/ 	.word	0x000000ff
        /*04f8*/ 	.word	0x00000100
        /*04fc*/ 	.short	0x0100
        /*04fe*/ 	.byte	0x06
	.zero		1


	//   ....[65]....
        /*0500*/ 	.word	0x00000a60
        /*0504*/ 	.word	0x000000ff
        /*0508*/ 	.word	0x00000248
        /*050c*/ 	.short	0x0100
        /*050e*/ 	.byte	0x06
	.zero		1


	//   ....[66]....
        /*0510*/ 	.word	0x00000a70
        /*0514*/ 	.word	0x000000ff
        /*0518*/ 	.word	0x00000108
        /*051c*/ 	.short	0x0100
        /*051e*/ 	.byte	0x06
	.zero		1


	//   ....[67]....
        /*0520*/ 	.word	0x00000a80
        /*0524*/ 	.word	0x000000ff
        /*0528*/ 	.word	0x00000250
        /*052c*/ 	.short	0x0100
        /*052e*/ 	.byte	0x06
	.zero		1


	//   ....[68]....
        /*0530*/ 	.word	0x00000a90
        /*0534*/ 	.word	0x000000ff
        /*0538*/ 	.word	0x00000110
        /*053c*/ 	.short	0x0100
        /*053e*/ 	.byte	0x06
	.zero		1


	//   ....[69]....
        /*0540*/ 	.word	0x00000aa0
        /*0544*/ 	.word	0x000000ff
        /*0548*/ 	.word	0x00000258
        /*054c*/ 	.short	0x0100
        /*054e*/ 	.byte	0x06
	.zero		1


	//   ....[70]....
        /*0550*/ 	.word	0x00000ab0
        /*0554*/ 	.word	0x000000ff
        /*0558*/ 	.word	0x00000118
        /*055c*/ 	.short	0x0100
        /*055e*/ 	.byte	0x06
	.zero		1


	//   ....[71]....
        /*0560*/ 	.word	0x00000ac0
        /*0564*/ 	.word	0x000000ff
        /*0568*/ 	.word	0x00000260
        /*056c*/ 	.short	0x0100
        /*056e*/ 	.byte	0x06
	.zero		1


	//   ....[72]....
        /*0570*/ 	.word	0x00000ad0
        /*0574*/ 	.word	0x000000ff
        /*0578*/ 	.word	0x00000120
        /*057c*/ 	.short	0x0100
        /*057e*/ 	.byte	0x06
	.zero		1


	//   ....[73]....
        /*0580*/ 	.word	0x00000ae0
        /*0584*/ 	.word	0x000000ff
        /*0588*/ 	.word	0x00000268
        /*058c*/ 	.short	0x0100
        /*058e*/ 	.byte	0x06
	.zero		1


	//   ....[74]....
        /*0590*/ 	.word	0x00000af0
        /*0594*/ 	.word	0x000000ff
        /*0598*/ 	.word	0x00000128
        /*059c*/ 	.short	0x0100
        /*059e*/ 	.byte	0x06
	.zero		1


	//   ....[75]....
        /*05a0*/ 	.word	0x00000b00
        /*05a4*/ 	.word	0x000000ff
        /*05a8*/ 	.word	0x00000270
        /*05ac*/ 	.short	0x0100
        /*05ae*/ 	.byte	0x06
	.zero		1


	//   ....[76]....
        /*05b0*/ 	.word	0x00000b10
        /*05b4*/ 	.word	0x000000ff
        /*05b8*/ 	.word	0x00000130
        /*05bc*/ 	.short	0x0100
        /*05be*/ 	.byte	0x06
	.zero		1


	//   ....[77]....
        /*05c0*/ 	.word	0x00000b20
        /*05c4*/ 	.word	0x000000ff
        /*05c8*/ 	.word	0x00000278
        /*05cc*/ 	.short	0x0100
        /*05ce*/ 	.byte	0x06
	.zero		1


	//   ....[78]....
        /*05d0*/ 	.word	0x00000b30
        /*05d4*/ 	.word	0x000000ff
        /*05d8*/ 	.word	0x00000138
        /*05dc*/ 	.short	0x0100
        /*05de*/ 	.byte	0x06
	.zero		1


	//   ....[79]....
        /*05e0*/ 	.word	0x00000b40
        /*05e4*/ 	.word	0x000000ff
        /*05e8*/ 	.word	0x00000280
        /*05ec*/ 	.short	0x0100
        /*05ee*/ 	.byte	0x06
	.zero		1


	//   ....[80]....
        /*05f0*/ 	.word	0x00000b50
        /*05f4*/ 	.word	0x000000ff
        /*05f8*/ 	.word	0x00000140
        /*05fc*/ 	.short	0x0100
        /*05fe*/ 	.byte	0x06
	.zero		1


	//   ....[81]....
        /*0600*/ 	.word	0x00000b60
        /*0604*/ 	.word	0x000000ff
        /*0608*/ 	.word	0x00000288
        /*060c*/ 	.short	0x0100
        /*060e*/ 	.byte	0x06
	.zero		1


	//   ....[82]....
        /*0610*/ 	.word	0x00000c90
        /*0614*/ 	.word	0x000000ff
        /*0618*/ 	.word	0x00000290
        /*061c*/ 	.short	0x0100
        /*061e*/ 	.byte	0x06
	.zero		1


	//   ....[83]....
        /*0620*/ 	.word	0x00000ca0
        /*0624*/ 	.word	0x000000ff
        /*0628*/ 	.word	0x00000298
        /*062c*/ 	.short	0x0100
        /*062e*/ 	.byte	0x06
	.zero		1


	//   ....[84]....
        /*0630*/ 	.word	0x00000d80
        /*0634*/ 	.word	0x000000ff
        /*0638*/ 	.word	0x000002a0
        /*063c*/ 	.short	0x0100
        /*063e*/ 	.byte	0x05
	.zero		1


	//   ....[85]....
        /*0640*/ 	.word	0x00000d90
        /*0644*/ 	.word	0x000000ff
        /*0648*/ 	.word	0x000002a8
        /*064c*/ 	.short	0x0100
        /*064e*/ 	.byte	0x05
	.zero		1


	//   ....[86]....
        /*0650*/ 	.word	0x00000ec0
        /*0654*/ 	.word	0x000000ff
        /*0658*/ 	.word	0x000002b0
        /*065c*/ 	.short	0x0100
        /*065e*/ 	.byte	0x05
	.zero		1


	//   ....[87]....
        /*0660*/ 	.word	0x00000ed0
        /*0664*/ 	.word	0x000000ff
        /*0668*/ 	.word	0x000002c0
        /*066c*/ 	.short	0x0100
        /*066e*/ 	.byte	0x05
	.zero		1


	//   ....[88]....
        /*0670*/ 	.word	0x00000ee0
        /*0674*/ 	.word	0x000000ff
        /*0678*/ 	.word	0x000002b8
        /*067c*/ 	.short	0x0100
        /*067e*/ 	.byte	0x05
	.zero		1


	//   ....[89]....
        /*0680*/ 	.word	0x00000ef0
        /*0684*/ 	.word	0x000000ff
        /*0688*/ 	.word	0x000002c8
        /*068c*/ 	.short	0x0100
        /*068e*/ 	.byte	0x05
	.zero		1


	//   ....[90]....
        /*0690*/ 	.word	0x00001010
        /*0694*/ 	.word	0x000000ff
        /*0698*/ 	.word	0x000002d0
        /*069c*/ 	.short	0x0100
        /*069e*/ 	.byte	0x06
	.zero		1


	//   ....[91]....
        /*06a0*/ 	.word	0x00001020
        /*06a4*/ 	.word	0x000000ff
        /*06a8*/ 	.word	0x000002f0
        /*06ac*/ 	.short	0x0100
        /*06ae*/ 	.byte	0x06
	.zero		1


	//   ....[92]....
        /*06b0*/ 	.word	0x00001030
        /*06b4*/ 	.word	0x000000ff
        /*06b8*/ 	.word	0x000002d8
        /*06bc*/ 	.short	0x0100
        /*06be*/ 	.byte	0x06
	.zero		1


	//   ....[93]....
        /*06c0*/ 	.word	0x00001040
        /*06c4*/ 	.word	0x000000ff
        /*06c8*/ 	.word	0x000002f8
        /*06cc*/ 	.short	0x0100
        /*06ce*/ 	.byte	0x06
	.zero		1


	//   ....[94]....
        /*06d0*/ 	.word	0x00001050
        /*06d4*/ 	.word	0x000000ff
        /*06d8*/ 	.word	0x000002e0
        /*06dc*/ 	.short	0x0100
        /*06de*/ 	.byte	0x06
	.zero		1


	//   ....[95]....
        /*06e0*/ 	.word	0x00001060
        /*06e4*/ 	.word	0x000000ff
        /*06e8*/ 	.word	0x00000300
        /*06ec*/ 	.short	0x0100
        /*06ee*/ 	.byte	0x06
	.zero		1


	//   ....[96]....
        /*06f0*/ 	.word	0x00001070
        /*06f4*/ 	.word	0x000000ff
        /*06f8*/ 	.word	0x000002e8
        /*06fc*/ 	.short	0x0100
        /*06fe*/ 	.byte	0x06
	.zero		1


	//   ....[97]....
        /*0700*/ 	.word	0x00001080
        /*0704*/ 	.word	0x000000ff
        /*0708*/ 	.word	0x00000308
        /*070c*/ 	.short	0x0100
        /*070e*/ 	.byte	0x06
	.zero		1


	//   ....[98]....
        /*0710*/ 	.word	0x00001170
        /*0714*/ 	.word	0x000000ff
        /*0718*/ 	.word	0x00000310
        /*071c*/ 	.short	0x0100
        /*071e*/ 	.byte	0x05
	.zero		1


	//   ....[99]....
        /*0720*/ 	.word	0x00001180
        /*0724*/ 	.word	0x000000ff
        /*0728*/ 	.word	0x00000320
        /*072c*/ 	.short	0x0100
        /*072e*/ 	.byte	0x05
	.zero		1


	//   ....[100]....
        /*0730*/ 	.word	0x00001190
        /*0734*/ 	.word	0x000000ff
        /*0738*/ 	.word	0x00000318
        /*073c*/ 	.short	0x0100
        /*073e*/ 	.byte	0x05
	.zero		1


	//   ....[101]....
        /*0740*/ 	.word	0x000011a0
        /*0744*/ 	.word	0x000000ff
        /*0748*/ 	.word	0x00000328
        /*074c*/ 	.short	0x0100
        /*074e*/ 	.byte	0x05
	.zero		1


	//   ....[102]....
        /*0750*/ 	.word	0x000012a0
        /*0754*/ 	.word	0x000000ff
        /*0758*/ 	.word	0x00000330
        /*075c*/ 	.short	0x0100
        /*075e*/ 	.byte	0x04
	.zero		1


	//   ....[103]....
        /*0760*/ 	.word	0x00001f70
        /*0764*/ 	.word	0x00000000
        /*0768*/ 	.word	0x00000320
        /*076c*/ 	.short	0x010a
        /*076e*/ 	.byte	0xff
	.zero		1


	//   ....[104]....
        /*0770*/ 	.word	0x00001fa0
        /*0774*/ 	.word	0x00000000
        /*0778*/ 	.word	0x00000310
        /*077c*/ 	.short	0x0101
        /*077e*/ 	.byte	0xff
	.zero		1


	//   ....[105]....
        /*0780*/ 	.word	0x00002080
        /*0784*/ 	.word	0x000000ff
        /*0788*/ 	.word	0x00000148
        /*078c*/ 	.short	0x010a
        /*078e*/ 	.byte	0x04
	.zero		1


	//   ....[106]....
        /*0790*/ 	.word	0x00002130
        /*0794*/ 	.word	0x000000ff
        /*0798*/ 	.word	0x00000148
        /*079c*/ 	.short	0x010a
        /*079e*/ 	.byte	0x21
	.zero		1


	//   ....[107]....
        /*07a0*/ 	.word	0x000022f0
        /*07a4*/ 	.word	0x000000ff
        /*07a8*/ 	.word	0x00000148
        /*07ac*/ 	.short	0x010a
        /*07ae*/ 	.byte	0x04
	.zero		1


	//   ....[108]....
        /*07b0*/ 	.word	0x00002400
        /*07b4*/ 	.word	0x000000ff
        /*07b8*/ 	.word	0x000002a8
        /*07bc*/ 	.short	0x0101
        /*07be*/ 	.byte	0x1a
	.zero		1


	//   ....[109]....
        /*07c0*/ 	.word	0x00002420
        /*07c4*/ 	.word	0x000000ff
        /*07c8*/ 	.word	0x00000148
        /*07cc*/ 	.short	0x010a
        /*07ce*/ 	.byte	0x05
	.zero		1


	//   ....[110]....
        /*07d0*/ 	.word	0x000024a0
        /*07d4*/ 	.word	0x000000ff
        /*07d8*/ 	.word	0x00000148
        /*07dc*/ 	.short	0x010a
        /*07de*/ 	.byte	0x11
	.zero		1


	//   ....[111]....
        /*07e0*/ 	.word	0x00002630
        /*07e4*/ 	.word	0x000000ff
        /*07e8*/ 	.word	0x00000148
        /*07ec*/ 	.short	0x010a
        /*07ee*/ 	.byte	0x05
	.zero		1


	//   ....[112]....
        /*07f0*/ 	.word	0x000027a0
        /*07f4*/ 	.word	0x00000003
        /*07f8*/ 	.word	0x000002b0
        /*07fc*/ 	.short	0x010a
        /*07fe*/ 	.byte	0xff
	.zero		1


	//   ....[113]....
        /*0800*/ 	.word	0x000028f0
        /*0804*/ 	.word	0x00000000
        /*0808*/ 	.word	0x00000000
        /*080c*/ 	.short	0x0101
        /*080e*/ 	.byte	0xff
	.zero		1


	//   ....[114]....
        /*0810*/ 	.word	0x00002e10
        /*0814*/ 	.word	0x000000ff
        /*0818*/ 	.word	0x00000000
        /*081c*/ 	.short	0x010a
        /*081e*/ 	.byte	0x04
	.zero		1


	//   ....[115]....
        /*0820*/ 	.word	0x00002ea0
        /*0824*/ 	.word	0x000000ff
        /*0828*/ 	.word	0x00000000
        /*082c*/ 	.short	0x010a
        /*082e*/ 	.byte	0x04
	.zero		1


	//   ....[116]....
        /*0830*/ 	.word	0x00002f30
        /*0834*/ 	.word	0x000000ff
        /*0838*/ 	.word	0x00000000
        /*083c*/ 	.short	0x010a
        /*083e*/ 	.byte	0x04
	.zero		1


	//   ....[117]....
        /*0840*/ 	.word	0x00002fc0
        /*0844*/ 	.word	0x000000ff
        /*0848*/ 	.word	0x00000000
        /*084c*/ 	.short	0x010a
        /*084e*/ 	.byte	0x04
	.zero		1


	//   ....[118]....
        /*0850*/ 	.word	0x00003050
        /*0854*/ 	.word	0x000000ff
        /*0858*/ 	.word	0x00000000
        /*085c*/ 	.short	0x010a
        /*085e*/ 	.byte	0x04
	.zero		1


	//   ....[119]....
        /*0860*/ 	.word	0x000030e0
        /*0864*/ 	.word	0x000000ff
        /*0868*/ 	.word	0x00000000
        /*086c*/ 	.short	0x010a
        /*086e*/ 	.byte	0x04
	.zero		1


	//   ....[120]....
        /*0870*/ 	.word	0x00003170
        /*0874*/ 	.word	0x000000ff
        /*0878*/ 	.word	0x00000000
        /*087c*/ 	.short	0x010a
        /*087e*/ 	.byte	0x04
	.zero		1


	//   ....[121]....
        /*0880*/ 	.word	0x00003200
        /*0884*/ 	.word	0x000000ff
        /*0888*/ 	.word	0x00000000
        /*088c*/ 	.short	0x010a
        /*088e*/ 	.byte	0x04
	.zero		1


	//   ....[122]....
        /*0890*/ 	.word	0x00003290
        /*0894*/ 	.word	0x000000ff
        /*0898*/ 	.word	0x00000000
        /*089c*/ 	.short	0x010a
        /*089e*/ 	.byte	0x04
	.zero		1


	//   ....[123]....
        /*08a0*/ 	.word	0x00003320
        /*08a4*/ 	.word	0x000000ff
        /*08a8*/ 	.word	0x00000000
        /*08ac*/ 	.short	0x010a
        /*08ae*/ 	.byte	0x04
	.zero		1


	//   ....[124]....
        /*08b0*/ 	.word	0x000033b0
        /*08b4*/ 	.word	0x000000ff
        /*08b8*/ 	.word	0x00000000
        /*08bc*/ 	.short	0x010a
        /*08be*/ 	.byte	0x04
	.zero		1


	//   ....[125]....
        /*08c0*/ 	.word	0x00003440
        /*08c4*/ 	.word	0x000000ff
        /*08c8*/ 	.word	0x00000000
        /*08cc*/ 	.short	0x010a
        /*08ce*/ 	.byte	0x04
	.zero		1


	//   ....[126]....
        /*08d0*/ 	.word	0x000034d0
        /*08d4*/ 	.word	0x000000ff
        /*08d8*/ 	.word	0x00000000
        /*08dc*/ 	.short	0x010a
        /*08de*/ 	.byte	0x04
	.zero		1


	//   ....[127]....
        /*08e0*/ 	.word	0x00003560
        /*08e4*/ 	.word	0x000000ff
        /*08e8*/ 	.word	0x00000000
        /*08ec*/ 	.short	0x010a
        /*08ee*/ 	.byte	0x04
	.zero		1


	//   ....[128]....
        /*08f0*/ 	.word	0x000035f0
        /*08f4*/ 	.word	0x000000ff
        /*08f8*/ 	.word	0x00000000
        /*08fc*/ 	.short	0x010a
        /*08fe*/ 	.byte	0x04
	.zero		1


	//   ....[129]....
        /*0900*/ 	.word	0x00003680
        /*0904*/ 	.word	0x000000ff
        /*0908*/ 	.word	0x00000000
        /*090c*/ 	.short	0x010a
        /*090e*/ 	.byte	0x04
	.zero		1


	//   ....[130]....
        /*0910*/ 	.word	0x00003710
        /*0914*/ 	.word	0x000000ff
        /*0918*/ 	.word	0x00000000
        /*091c*/ 	.short	0x010a
        /*091e*/ 	.byte	0x04
	.zero		1


	//   ....[131]....
        /*0920*/ 	.word	0x000037a0
        /*0924*/ 	.word	0x000000ff
        /*0928*/ 	.word	0x00000000
        /*092c*/ 	.short	0x010a
        /*092e*/ 	.byte	0x04
	.zero		1


	//   ....[132]....
        /*0930*/ 	.word	0x00003830
        /*0934*/ 	.word	0x000000ff
        /*0938*/ 	.word	0x00000000
        /*093c*/ 	.short	0x010a
        /*093e*/ 	.byte	0x04
	.zero		1


	//   ....[133]....
        /*0940*/ 	.word	0x000038c0
        /*0944*/ 	.word	0x000000ff
        /*0948*/ 	.word	0x00000000
        /*094c*/ 	.short	0x010a
        /*094e*/ 	.byte	0x04
	.zero		1


	//   ....[134]....
        /*0950*/ 	.word	0x00003950
        /*0954*/ 	.word	0x000000ff
        /*0958*/ 	.word	0x00000000
        /*095c*/ 	.short	0x010a
        /*095e*/ 	.byte	0x04
	.zero		1


	//   ....[135]....
        /*0960*/ 	.word	0x000039e0
        /*0964*/ 	.word	0x000000ff
        /*0968*/ 	.word	0x00000000
        /*096c*/ 	.short	0x010a
        /*096e*/ 	.byte	0x04
	.zero		1


	//   ....[136]....
        /*0970*/ 	.word	0x00003a70
        /*0974*/ 	.word	0x000000ff
        /*0978*/ 	.word	0x00000000
        /*097c*/ 	.short	0x010a
        /*097e*/ 	.byte	0x04
	.zero		1


	//   ....[137]....
        /*0980*/ 	.word	0x00003b00
        /*0984*/ 	.word	0x000000ff
        /*0988*/ 	.word	0x00000000
        /*098c*/ 	.short	0x010a
        /*098e*/ 	.byte	0x04
	.zero		1


	//   ....[138]....
        /*0990*/ 	.word	0x00003b90
        /*0994*/ 	.word	0x000000ff
        /*0998*/ 	.word	0x00000000
        /*099c*/ 	.short	0x010a
        /*099e*/ 	.byte	0x04
	.zero		1


	//   ....[139]....
        /*09a0*/ 	.word	0x00003c20
        /*09a4*/ 	.word	0x000000ff
        /*09a8*/ 	.word	0x00000000
        /*09ac*/ 	.short	0x010a
        /*09ae*/ 	.byte	0x04
	.zero		1


	//   ....[140]....
        /*09b0*/ 	.word	0x00003cb0
        /*09b4*/ 	.word	0x000000ff
        /*09b8*/ 	.word	0x00000000
        /*09bc*/ 	.short	0x010a
        /*09be*/ 	.byte	0x04
	.zero		1


	//   ....[141]....
        /*09c0*/ 	.word	0x00003d40
        /*09c4*/ 	.word	0x000000ff
        /*09c8*/ 	.word	0x00000000
        /*09cc*/ 	.short	0x010a
        /*09ce*/ 	.byte	0x04
	.zero		1


	//   ....[142]....
        /*09d0*/ 	.word	0x00003dd0
        /*09d4*/ 	.word	0x000000ff
        /*09d8*/ 	.word	0x00000000
        /*09dc*/ 	.short	0x010a
        /*09de*/ 	.byte	0x04
	.zero		1


	//   ....[143]....
        /*09e0*/ 	.word	0x00003e60
        /*09e4*/ 	.word	0x000000ff
        /*09e8*/ 	.word	0x00000000
        /*09ec*/ 	.short	0x010a
        /*09ee*/ 	.byte	0x04
	.zero		1


	//   ....[144]....
        /*09f0*/ 	.word	0x00003ef0
        /*09f4*/ 	.word	0x000000ff
        /*09f8*/ 	.word	0x00000000
        /*09fc*/ 	.short	0x010a
        /*09fe*/ 	.byte	0x04
	.zero		1


	//   ....[145]....
        /*0a00*/ 	.word	0x00003f80
        /*0a04*/ 	.word	0x000000ff
        /*0a08*/ 	.word	0x00000000
        /*0a0c*/ 	.short	0x010a
        /*0a0e*/ 	.byte	0x04
	.zero		1


	//   ....[146]....
        /*0a10*/ 	.word	0x00004010
        /*0a14*/ 	.word	0x000000ff
        /*0a18*/ 	.word	0x00000000
        /*0a1c*/ 	.short	0x010a
        /*0a1e*/ 	.byte	0x04
	.zero		1


	//   ....[147]....
        /*0a20*/ 	.word	0x000040a0
        /*0a24*/ 	.word	0x000000ff
        /*0a28*/ 	.word	0x00000000
        /*0a2c*/ 	.short	0x010a
        /*0a2e*/ 	.byte	0x04
	.zero		1


	//   ....[148]....
        /*0a30*/ 	.word	0x00004130
        /*0a34*/ 	.word	0x000000ff
        /*0a38*/ 	.word	0x00000000
        /*0a3c*/ 	.short	0x010a
        /*0a3e*/ 	.byte	0x04
	.zero		1


	//   ....[149]....
        /*0a40*/ 	.word	0x000041c0
        /*0a44*/ 	.word	0x000000ff
        /*0a48*/ 	.word	0x00000000
        /*0a4c*/ 	.short	0x010a
        /*0a4e*/ 	.byte	0x04
	.zero		1


	//   ....[150]....
        /*0a50*/ 	.word	0x00004250
        /*0a54*/ 	.word	0x000000ff
        /*0a58*/ 	.word	0x00000000
        /*0a5c*/ 	.short	0x010a
        /*0a5e*/ 	.byte	0x04
	.zero		1


	//   ....[151]....
        /*0a60*/ 	.word	0x000042e0
        /*0a64*/ 	.word	0x000000ff
        /*0a68*/ 	.word	0x00000000
        /*0a6c*/ 	.short	0x010a
        /*0a6e*/ 	.byte	0x04
	.zero		1


	//   ....[152]....
        /*0a70*/ 	.word	0x00004370
        /*0a74*/ 	.word	0x000000ff
        /*0a78*/ 	.word	0x00000000
        /*0a7c*/ 	.short	0x010a
        /*0a7e*/ 	.byte	0x04
	.zero		1


	//   ....[153]....
        /*0a80*/ 	.word	0x00004400
        /*0a84*/ 	.word	0x000000ff
        /*0a88*/ 	.word	0x00000000
        /*0a8c*/ 	.short	0x010a
        /*0a8e*/ 	.byte	0x04
	.zero		1


	//   ....[154]....
        /*0a90*/ 	.word	0x000044a0
        /*0a94*/ 	.word	0x00000000
        /*0a98*/ 	.word	0x00000000
        /*0a9c*/ 	.short	0x010a
        /*0a9e*/ 	.byte	0xff
	.zero		1


	//   ....[155]....
        /*0aa0*/ 	.word	0x000045c0
        /*0aa4*/ 	.word	0x00000002
        /*0aa8*/ 	.word	0x00000310
        /*0aac*/ 	.short	0x010a
        /*0aae*/ 	.byte	0xff
	.zero		1


	//   ....[156]....
        /*0ab0*/ 	.word	0x00004630
        /*0ab4*/ 	.word	0x00000002
        /*0ab8*/ 	.word	0x00000000
        /*0abc*/ 	.short	0x0101
        /*0abe*/ 	.byte	0xff
	.zero		1


	//   ....[157]....
        /*0ac0*/ 	.word	0x00004650
        /*0ac4*/ 	.word	0x000000ff
        /*0ac8*/ 	.word	0x000002c0
        /*0acc*/ 	.short	0x010a
        /*0ace*/ 	.byte	0x05
	.zero		1


	//   ....[158]....
        /*0ad0*/ 	.word	0x00004770
        /*0ad4*/ 	.word	0x00000002
        /*0ad8*/ 	.word	0x000002b0
        /*0adc*/ 	.short	0x010a
        /*0ade*/ 	.byte	0xff
	.zero		1


	//   ....[159]....
        /*0ae0*/ 	.word	0x00004870
        /*0ae4*/ 	.word	0x00000002
        /*0ae8*/ 	.word	0x00000000
        /*0aec*/ 	.short	0x0101
        /*0aee*/ 	.byte	0xff
	.zero		1


	//   ....[160]....
        /*0af0*/ 	.word	0x00004900
        /*0af4*/ 	.word	0x000000ff
        /*0af8*/ 	.word	0x000002c0
        /*0afc*/ 	.short	0x0106
        /*0afe*/ 	.byte	0x05
	.zero		1


	//   ....[161]....
        /*0b00*/ 	.word	0x00004920
        /*0b04*/ 	.word	0x000000ff
        /*0b08*/ 	.word	0x000002c0
        /*0b0c*/ 	.short	0x010a
        /*0b0e*/ 	.byte	0x05
	.zero		1


	//   ....[162]....
        /*0b10*/ 	.word	0x000049b0
        /*0b14*/ 	.word	0x000000ff
        /*0b18*/ 	.word	0x000002c0
        /*0b1c*/ 	.short	0x0106
        /*0b1e*/ 	.byte	0x04
	.zero		1


	//   ....[163]....
        /*0b20*/ 	.word	0x000049f0
        /*0b24*/ 	.word	0x00000000
        /*0b28*/ 	.word	0x000002c0
        /*0b2c*/ 	.short	0x010a
        /*0b2e*/ 	.byte	0xff
	.zero		1


	//   ....[164]....
        /*0b30*/ 	.word	0x00004c30
        /*0b34*/ 	.word	0x000000ff
        /*0b38*/ 	.word	0x00000008
        /*0b3c*/ 	.short	0x010a
        /*0b3e*/ 	.byte	0x04
	.zero		1


	//   ....[165]....
        /*0b40*/ 	.word	0x00004c50
        /*0b44*/ 	.word	0x000000ff
        /*0b48*/ 	.word	0x00000008
        /*0b4c*/ 	.short	0x010a
        /*0b4e*/ 	.byte	0x04
	.zero		1


	//   ....[166]....
        /*0b50*/ 	.word	0x00004de0
        /*0b54*/ 	.word	0x000000ff
        /*0b58*/ 	.word	0x00000008
        /*0b5c*/ 	.short	0x010a
        /*0b5e*/ 	.byte	0x04
	.zero		1


	//   ....[167]....
        /*0b60*/ 	.word	0x00004e00
        /*0b64*/ 	.word	0x000000ff
        /*0b68*/ 	.word	0x00000008
        /*0b6c*/ 	.short	0x010a
        /*0b6e*/ 	.byte	0x04
	.zero		1


	//   ....[168]....
        /*0b70*/ 	.word	0x00004ec0
        /*0b74*/ 	.word	0x000000ff
        /*0b78*/ 	.word	0x00000000
        /*0b7c*/ 	.short	0x0101
        /*0b7e*/ 	.byte	0x05
	.zero		1


	//   ....[169]....
        /*0b80*/ 	.word	0x000051a0
        /*0b84*/ 	.word	0x00000000
        /*0b88*/ 	.word	0x000002b0
        /*0b8c*/ 	.short	0x010a
        /*0b8e*/ 	.byte	0xff
	.zero		1


	//   ....[170]....
        /*0b90*/ 	.word	0x00005260
        /*0b94*/ 	.word	0x00000000
        /*0b98*/ 	.word	0x00000000
        /*0b9c*/ 	.short	0x0101
        /*0b9e*/ 	.byte	0xff
	.zero		1


	//   ....[171]....
        /*0ba0*/ 	.word	0x00005310
        /*0ba4*/ 	.word	0x000000ff
        /*0ba8*/ 	.word	0x00000000
        /*0bac*/ 	.short	0x010a
        /*0bae*/ 	.byte	0x04
	.zero		1


	//   ....[172]....
        /*0bb0*/ 	.word	0x00005320
        /*0bb4*/ 	.word	0x000000ff
        /*0bb8*/ 	.word	0x000002f0
        /*0bbc*/ 	.short	0x010a
        /*0bbe*/ 	.byte	0x09
	.zero		1


	//   ....[173]....
        /*0bc0*/ 	.word	0x000053e0
        /*0bc4*/ 	.word	0x000000ff
        /*0bc8*/ 	.word	0x00000000
        /*0bcc*/ 	.short	0x010a
        /*0bce*/ 	.byte	0x07
	.zero		1


	//   ....[174]....
        /*0bd0*/ 	.word	0x00005520
        /*0bd4*/ 	.word	0x000000ff
        /*0bd8*/ 	.word	0x00000000
        /*0bdc*/ 	.short	0x010a
        /*0bde*/ 	.byte	0x04
	.zero		1


	//   ....[175]....
        /*0be0*/ 	.word	0x00005720
        /*0be4*/ 	.word	0x000000ff
        /*0be8*/ 	.word	0x00000000
        /*0bec*/ 	.short	0x010a
        /*0bee*/ 	.byte	0x07
	.zero		1


	//   ....[176]....
        /*0bf0*/ 	.word	0x000057b0
        /*0bf4*/ 	.word	0x000000ff
        /*0bf8*/ 	.word	0x00000000
        /*0bfc*/ 	.short	0x010a
        /*0bfe*/ 	.byte	0x07
	.zero		1


	//   ....[177]....
        /*0c00*/ 	.word	0x00005840
        /*0c04*/ 	.word	0x000000ff
        /*0c08*/ 	.word	0x00000000
        /*0c0c*/ 	.short	0x010a
        /*0c0e*/ 	.byte	0x07
	.zero		1


	//   ....[178]....
        /*0c10*/ 	.word	0x000058e0
        /*0c14*/ 	.word	0x00000000
        /*0c18*/ 	.word	0x00000000
        /*0c1c*/ 	.short	0x010a
        /*0c1e*/ 	.byte	0xff
	.zero		1


	//   ....[179]....
        /*0c20*/ 	.word	0x00005920
        /*0c24*/ 	.word	0x00000000
        /*0c28*/ 	.word	0x00000000
        /*0c2c*/ 	.short	0x010a
        /*0c2e*/ 	.byte	0xff
	.zero		1


	//   ....[180]....
        /*0c30*/ 	.word	0x00005990
        /*0c34*/ 	.word	0x000000ff
        /*0c38*/ 	.word	0x00000000
        /*0c3c*/ 	.short	0x0101
        /*0c3e*/ 	.byte	0x05
	.zero		1


	//   ....[181]....
        /*0c40*/ 	.word	0x000059d0
        /*0c44*/ 	.word	0x000000ff
        /*0c48*/ 	.word	0x00000330
        /*0c4c*/ 	.short	0x010a
        /*0c4e*/ 	.byte	0x06
	.zero		1


	//   ....[182]....
        /*0c50*/ 	.word	0x00005a30
        /*0c54*/ 	.word	0x000000ff
        /*0c58*/ 	.word	0x00000000
        /*0c5c*/ 	.short	0x0101
        /*0c5e*/ 	.byte	0x05
	.zero		1


	//   ....[183]....
        /*0c60*/ 	.word	0x00005e80
        /*0c64*/ 	.word	0x00000007
        /*0c68*/ 	.word	0x000002b0
        /*0c6c*/ 	.short	0x010a
        /*0c6e*/ 	.byte	0xff
	.zero		1


	//   ....[184]....
        /*0c70*/ 	.word	0x00005ff0
        /*0c74*/ 	.word	0x00000000
        /*0c78*/ 	.word	0x00000000
        /*0c7c*/ 	.short	0x0101
        /*0c7e*/ 	.byte	0xff
	.zero		1


	//   ....[185]....
        /*0c80*/ 	.word	0x00006400
        /*0c84*/ 	.word	0x000000ff
        /*0c88*/ 	.word	0x000002a8
        /*0c8c*/ 	.short	0x010a
        /*0c8e*/ 	.byte	0x13
	.zero		1


	//   ....[186]....
        /*0c90*/ 	.word	0x00006570
        /*0c94*/ 	.word	0x000000ff
        /*0c98*/ 	.word	0x00000298
        /*0c9c*/ 	.short	0x010a
        /*0c9e*/ 	.byte	0x13
	.zero		1


	//   ....[187]....
        /*0ca0*/ 	.word	0x00006780
        /*0ca4*/ 	.word	0x000000ff
        /*0ca8*/ 	.word	0x00000290
        /*0cac*/ 	.short	0x010b
        /*0cae*/ 	.byte	0x13
	.zero		1


	//   ....[188]....
        /*0cb0*/ 	.word	0x00006790
        /*0cb4*/ 	.word	0x000000ff
        /*0cb8*/ 	.word	0x00000000
        /*0cbc*/ 	.short	0x0101
        /*0cbe*/ 	.byte	0x36
	.zero		1


	//   ....[189]....
        /*0cc0*/ 	.word	0x000067d0
        /*0cc4*/ 	.word	0x00000000
        /*0cc8*/ 	.word	0x00000298
        /*0ccc*/ 	.short	0x010a
        /*0cce*/ 	.byte	0xff
	.zero		1


	//   ....[190]....
        /*0cd0*/ 	.word	0x00006b10
        /*0cd4*/ 	.word	0x00000003
        /*0cd8*/ 	.word	0x000002b0
        /*0cdc*/ 	.short	0x010a
        /*0cde*/ 	.byte	0xff
	.zero		1


	//   ....[191]....
        /*0ce0*/ 	.word	0x00006c90
        /*0ce4*/ 	.word	0x00000000
        /*0ce8*/ 	.word	0x00000000
        /*0cec*/ 	.short	0x0101
        /*0cee*/ 	.byte	0xff
	.zero		1


	//   ....[192]....
        /*0cf0*/ 	.word	0x00007680
        /*0cf4*/ 	.word	0x000000ff
        /*0cf8*/ 	.word	0x00000290
        /*0cfc*/ 	.short	0x010a
        /*0cfe*/ 	.byte	0x39
	.zero		1


	//   ....[193]....
        /*0d00*/ 	.word	0x00007690
        /*0d04*/ 	.word	0x00000095
        /*0d08*/ 	.word	0x000002d0
        /*0d0c*/ 	.short	0x010a
        /*0d0e*/ 	.byte	0xff
	.zero		1


	//   ....[194]....
        /*0d10*/ 	.word	0x00007820
        /*0d14*/ 	.word	0x000000ff
        /*0d18*/ 	.word	0x00000290
        /*0d1c*/ 	.short	0x010a
        /*0d1e*/ 	.byte	0x39
	.zero		1


	//   ....[195]....
        /*0d20*/ 	.word	0x00007920
        /*0d24*/ 	.word	0x000000ff
        /*0d28*/ 	.word	0x00000000
        /*0d2c*/ 	.short	0x0101
        /*0d2e*/ 	.byte	0x04
	.zero		1


	//   ....[196]....
        /*0d30*/ 	.word	0x00007980
        /*0d34*/ 	.word	0x00000095
        /*0d38*/ 	.word	0x000002d0
        /*0d3c*/ 	.short	0x010a
        /*0d3e*/ 	.byte	0xff
	.zero		1


	//   ....[197]....
        /*0d40*/ 	.word	0x00007ca0
        /*0d44*/ 	.word	0x00000095
        /*0d48*/ 	.word	0x00000000
        /*0d4c*/ 	.short	0x0101
        /*0d4e*/ 	.byte	0xff
	.zero		1


	//   ....[198]....
        /*0d50*/ 	.word	0x00008ec0
        /*0d54*/ 	.word	0x00000000
        /*0d58*/ 	.word	0x00000320
        /*0d5c*/ 	.short	0x010a
        /*0d5e*/ 	.byte	0xff
	.zero		1


	//   ....[199]....
        /*0d60*/ 	.word	0x00008f20
        /*0d64*/ 	.word	0x00000000
        /*0d68*/ 	.word	0x00000148
        /*0d6c*/ 	.short	0x010a
        /*0d6e*/ 	.byte	0xff
	.zero		1


	//   ....[200]....
        /*0d70*/ 	.word	0x00008f80
        /*0d74*/ 	.word	0x00000000
        /*0d78*/ 	.word	0x00000148
        /*0d7c*/ 	.short	0x010a
        /*0d7e*/ 	.byte	0xff
	.zero		1


	//   ....[201]....
        /*0d80*/ 	.word	0x00008fd0
        /*0d84*/ 	.word	0x00000003
        /*0d88*/ 	.word	0x000002b0
        /*0d8c*/ 	.short	0x010a
        /*0d8e*/ 	.byte	0xff
	.zero		1


	//   ....[202]....
        /*0d90*/ 	.word	0x00009030
        /*0d94*/ 	.word	0x00000000
        /*0d98*/ 	.word	0x00000000
        /*0d9c*/ 	.short	0x010a
        /*0d9e*/ 	.byte	0xff
	.zero		1


	//   ....[203]....
        /*0da0*/ 	.word	0x00009090
        /*0da4*/ 	.word	0x00000000
        /*0da8*/ 	.word	0x00000000
        /*0dac*/ 	.short	0x010a
        /*0dae*/ 	.byte	0xff
	.zero		1


	//   ....[204]....
        /*0db0*/ 	.word	0x000090f0
        /*0db4*/ 	.word	0x00000000
        /*0db8*/ 	.word	0x00000000
        /*0dbc*/ 	.short	0x010a
        /*0dbe*/ 	.byte	0xff
	.zero		1


	//   ....[205]....
        /*0dc0*/ 	.word	0x00009150
        /*0dc4*/ 	.word	0x00000000
        /*0dc8*/ 	.word	0x00000000
        /*0dcc*/ 	.short	0x010a
        /*0dce*/ 	.byte	0xff
	.zero		1


	//   ....[206]....
        /*0dd0*/ 	.word	0x000091b0
        /*0dd4*/ 	.word	0x00000000
        /*0dd8*/ 	.word	0x00000000
        /*0ddc*/ 	.short	0x010a
        /*0dde*/ 	.byte	0xff
	.zero		1


	//   ....[207]....
        /*0de0*/ 	.word	0x00009210
        /*0de4*/ 	.word	0x00000000
        /*0de8*/ 	.word	0x00000000
        /*0dec*/ 	.short	0x010a
        /*0dee*/ 	.byte	0xff
	.zero		1


	//   ....[208]....
        /*0df0*/ 	.word	0x00009270
        /*0df4*/ 	.word	0x00000000
        /*0df8*/ 	.word	0x00000000
        /*0dfc*/ 	.short	0x010a
        /*0dfe*/ 	.byte	0xff
	.zero		1


	//   ....[209]....
        /*0e00*/ 	.word	0x000092d0
        /*0e04*/ 	.word	0x00000000
        /*0e08*/ 	.word	0x00000000
        /*0e0c*/ 	.short	0x010a
        /*0e0e*/ 	.byte	0xff
	.zero		1


	//   ....[210]....
        /*0e10*/ 	.word	0x00009330
        /*0e14*/ 	.word	0x00000000
        /*0e18*/ 	.word	0x00000000
        /*0e1c*/ 	.short	0x010a
        /*0e1e*/ 	.byte	0xff
	.zero		1


	//   ....[211]....
        /*0e20*/ 	.word	0x00009390
        /*0e24*/ 	.word	0x00000000
        /*0e28*/ 	.word	0x00000000
        /*0e2c*/ 	.short	0x010a
        /*0e2e*/ 	.byte	0xff
	.zero		1


	//   ....[212]....
        /*0e30*/ 	.word	0x000093f0
        /*0e34*/ 	.word	0x00000000
        /*0e38*/ 	.word	0x00000000
        /*0e3c*/ 	.short	0x010a
        /*0e3e*/ 	.byte	0xff
	.zero		1


	//   ....[213]....
        /*0e40*/ 	.word	0x00009450
        /*0e44*/ 	.word	0x00000000
        /*0e48*/ 	.word	0x00000000
        /*0e4c*/ 	.short	0x010a
        /*0e4e*/ 	.byte	0xff
	.zero		1


	//   ....[214]....
        /*0e50*/ 	.word	0x000094b0
        /*0e54*/ 	.word	0x00000000
        /*0e58*/ 	.word	0x00000000
        /*0e5c*/ 	.short	0x010a
        /*0e5e*/ 	.byte	0xff
	.zero		1


	//   ....[215]....
        /*0e60*/ 	.word	0x00009510
        /*0e64*/ 	.word	0x00000000
        /*0e68*/ 	.word	0x00000000
        /*0e6c*/ 	.short	0x010a
        /*0e6e*/ 	.byte	0xff
	.zero		1


	//   ....[216]....
        /*0e70*/ 	.word	0x00009570
        /*0e74*/ 	.word	0x00000000
        /*0e78*/ 	.word	0x00000000
        /*0e7c*/ 	.short	0x010a
        /*0e7e*/ 	.byte	0xff
	.zero		1


	//   ....[217]....
        /*0e80*/ 	.word	0x000095d0
        /*0e84*/ 	.word	0x00000000
        /*0e88*/ 	.word	0x00000000
        /*0e8c*/ 	.short	0x010a
        /*0e8e*/ 	.byte	0xff
	.zero		1


	//   ....[218]....
        /*0e90*/ 	.word	0x00009630
        /*0e94*/ 	.word	0x00000000
        /*0e98*/ 	.word	0x00000000
        /*0e9c*/ 	.short	0x010a
        /*0e9e*/ 	.byte	0xff
	.zero		1


	//   ....[219]....
        /*0ea0*/ 	.word	0x00009690
        /*0ea4*/ 	.word	0x00000000
        /*0ea8*/ 	.word	0x00000000
        /*0eac*/ 	.short	0x010a
        /*0eae*/ 	.byte	0xff
	.zero		1


	//   ....[220]....
        /*0eb0*/ 	.word	0x000096f0
        /*0eb4*/ 	.word	0x00000000
        /*0eb8*/ 	.word	0x00000000
        /*0ebc*/ 	.short	0x010a
        /*0ebe*/ 	.byte	0xff
	.zero		1


	//   ....[221]....
        /*0ec0*/ 	.word	0x00009750
        /*0ec4*/ 	.word	0x00000000
        /*0ec8*/ 	.word	0x00000000
        /*0ecc*/ 	.short	0x010a
        /*0ece*/ 	.byte	0xff
	.zero		1


	//   ....[222]....
        /*0ed0*/ 	.word	0x000097b0
        /*0ed4*/ 	.word	0x00000000
        /*0ed8*/ 	.word	0x00000000
        /*0edc*/ 	.short	0x010a
        /*0ede*/ 	.byte	0xff
	.zero		1


	//   ....[223]....
        /*0ee0*/ 	.word	0x00009810
        /*0ee4*/ 	.word	0x00000000
        /*0ee8*/ 	.word	0x00000000
        /*0eec*/ 	.short	0x010a
        /*0eee*/ 	.byte	0xff
	.zero		1


	//   ....[224]....
        /*0ef0*/ 	.word	0x00009870
        /*0ef4*/ 	.word	0x00000000
        /*0ef8*/ 	.word	0x00000000
        /*0efc*/ 	.short	0x010a
        /*0efe*/ 	.byte	0xff
	.zero		1


	//   ....[225]....
        /*0f00*/ 	.word	0x000098d0
        /*0f04*/ 	.word	0x00000000
        /*0f08*/ 	.word	0x00000000
        /*0f0c*/ 	.short	0x010a
        /*0f0e*/ 	.byte	0xff
	.zero		1


	//   ....[226]....
        /*0f10*/ 	.word	0x00009930
        /*0f14*/ 	.word	0x00000000
        /*0f18*/ 	.word	0x00000000
        /*0f1c*/ 	.short	0x010a
        /*0f1e*/ 	.byte	0xff
	.zero		1


	//   ....[227]....
        /*0f20*/ 	.word	0x00009990
        /*0f24*/ 	.word	0x00000000
        /*0f28*/ 	.word	0x00000000
        /*0f2c*/ 	.short	0x010a
        /*0f2e*/ 	.byte	0xff
	.zero		1


	//   ....[228]....
        /*0f30*/ 	.word	0x000099f0
        /*0f34*/ 	.word	0x00000000
        /*0f38*/ 	.word	0x00000000
        /*0f3c*/ 	.short	0x010a
        /*0f3e*/ 	.byte	0xff
	.zero		1


	//   ....[229]....
        /*0f40*/ 	.word	0x00009a50
        /*0f44*/ 	.word	0x00000000
        /*0f48*/ 	.word	0x00000000
        /*0f4c*/ 	.short	0x010a
        /*0f4e*/ 	.byte	0xff
	.zero		1


	//   ....[230]....
        /*0f50*/ 	.word	0x00009ab0
        /*0f54*/ 	.word	0x00000000
        /*0f58*/ 	.word	0x00000000
        /*0f5c*/ 	.short	0x010a
        /*0f5e*/ 	.byte	0xff
	.zero		1


	//   ....[231]....
        /*0f60*/ 	.word	0x00009b10
        /*0f64*/ 	.word	0x00000000
        /*0f68*/ 	.word	0x00000000
        /*0f6c*/ 	.short	0x010a
        /*0f6e*/ 	.byte	0xff
	.zero		1


	//   ....[232]....
        /*0f70*/ 	.word	0x00009b70
        /*0f74*/ 	.word	0x00000000
        /*0f78*/ 	.word	0x00000000
        /*0f7c*/ 	.short	0x010a
        /*0f7e*/ 	.byte	0xff
	.zero		1


	//   ....[233]....
        /*0f80*/ 	.word	0x00009bd0
        /*0f84*/ 	.word	0x00000000
        /*0f88*/ 	.word	0x00000000
        /*0f8c*/ 	.short	0x010a
        /*0f8e*/ 	.byte	0xff
	.zero		1


	//   ....[234]....
        /*0f90*/ 	.word	0x00009c30
        /*0f94*/ 	.word	0x00000000
        /*0f98*/ 	.word	0x00000000
        /*0f9c*/ 	.short	0x010a
        /*0f9e*/ 	.byte	0xff
	.zero		1


	//   ....[235]....
        /*0fa0*/ 	.word	0x00009c90
        /*0fa4*/ 	.word	0x00000000
        /*0fa8*/ 	.word	0x00000000
        /*0fac*/ 	.short	0x010a
        /*0fae*/ 	.byte	0xff
	.zero		1


	//   ....[236]....
        /*0fb0*/ 	.word	0x00009cf0
        /*0fb4*/ 	.word	0x00000000
        /*0fb8*/ 	.word	0x00000000
        /*0fbc*/ 	.short	0x010a
        /*0fbe*/ 	.byte	0xff
	.zero		1


	//   ....[237]....
        /*0fc0*/ 	.word	0x00009d50
        /*0fc4*/ 	.word	0x00000000
        /*0fc8*/ 	.word	0x00000000
        /*0fcc*/ 	.short	0x010a
        /*0fce*/ 	.byte	0xff
	.zero		1


	//   ....[238]....
        /*0fd0*/ 	.word	0x00009db0
        /*0fd4*/ 	.word	0x00000000
        /*0fd8*/ 	.word	0x00000000
        /*0fdc*/ 	.short	0x010a
        /*0fde*/ 	.byte	0xff
	.zero		1


	//   ....[239]....
        /*0fe0*/ 	.word	0x00009e10
        /*0fe4*/ 	.word	0x00000000
        /*0fe8*/ 	.word	0x00000000
        /*0fec*/ 	.short	0x010a
        /*0fee*/ 	.byte	0xff
	.zero		1


	//   ....[240]....
        /*0ff0*/ 	.word	0x00009e70
        /*0ff4*/ 	.word	0x00000000
        /*0ff8*/ 	.word	0x00000000
        /*0ffc*/ 	.short	0x010a
        /*0ffe*/ 	.byte	0xff
	.zero		1


	//   ....[241]....
        /*1000*/ 	.word	0x00009ed0
        /*1004*/ 	.word	0x00000000
        /*1008*/ 	.word	0x00000000
        /*100c*/ 	.short	0x010a
        /*100e*/ 	.byte	0xff
	.zero		1


	//   ....[242]....
        /*1010*/ 	.word	0x00009f20
        /*1014*/ 	.word	0x00000002
        /*1018*/ 	.word	0x00000310
        /*101c*/ 	.short	0x010a
        /*101e*/ 	.byte	0xff
	.zero		1


	//   ....[243]....
        /*1020*/ 	.word	0x00009f80
        /*1024*/ 	.word	0x00000002
        /*1028*/ 	.word	0x000002c0
        /*102c*/ 	.short	0x010a
        /*102e*/ 	.byte	0xff
	.zero		1


	//   ....[244]....
        /*1030*/ 	.word	0x00009fd0
        /*1034*/ 	.word	0x00000002
        /*1038*/ 	.word	0x000002b0
        /*103c*/ 	.short	0x010a
        /*103e*/ 	.byte	0xff
	.zero		1


	//   ....[245]....
        /*1040*/ 	.word	0x0000a030
        /*1044*/ 	.word	0x00000000
        /*1048*/ 	.word	0x000002c0
        /*104c*/ 	.short	0x010a
        /*104e*/ 	.byte	0xff
	.zero		1


	//   ....[246]....
        /*1050*/ 	.word	0x0000a090
        /*1054*/ 	.word	0x00000005
        /*1058*/ 	.word	0x00000008
        /*105c*/ 	.short	0x010a
        /*105e*/ 	.byte	0xff
	.zero		1


	//   ....[247]....
        /*1060*/ 	.word	0x0000a180
        /*1064*/ 	.word	0x00000000
        /*1068*/ 	.word	0x00000008
        /*106c*/ 	.short	0x010a
        /*106e*/ 	.byte	0xff
	.zero		1


	//   ....[248]....
        /*1070*/ 	.word	0x0000a1d0
        /*1074*/ 	.word	0x00000000
        /*1078*/ 	.word	0x000002b0
        /*107c*/ 	.short	0x010a
        /*107e*/ 	.byte	0xff
	.zero		1


	//   ....[249]....
        /*1080*/ 	.word	0x0000a230
        /*1084*/ 	.word	0x00000000
        /*1088*/ 	.word	0x000002f0
        /*108c*/ 	.short	0x010a
        /*108e*/ 	.byte	0xff
	.zero		1


	//   ....[250]....
        /*1090*/ 	.word	0x0000a290
        /*1094*/ 	.word	0x00000000
        /*1098*/ 	.word	0x00000000
        /*109c*/ 	.short	0x010a
        /*109e*/ 	.byte	0xff
	.zero		1


	//   ....[251]....
        /*10a0*/ 	.word	0x0000a2f0
        /*10a4*/ 	.word	0x00000000
        /*10a8*/ 	.word	0x00000000
        /*10ac*/ 	.short	0x010a
        /*10ae*/ 	.byte	0xff
	.zero		1


	//   ....[252]....
        /*10b0*/ 	.word	0x0000a350
        /*10b4*/ 	.word	0x00000000
        /*10b8*/ 	.word	0x00000000
        /*10bc*/ 	.short	0x010a
        /*10be*/ 	.byte	0xff
	.zero		1


	//   ....[253]....
        /*10c0*/ 	.word	0x0000a3b0
        /*10c4*/ 	.word	0x00000000
        /*10c8*/ 	.word	0x00000000
        /*10cc*/ 	.short	0x010a
        /*10ce*/ 	.byte	0xff
	.zero		1


	//   ....[254]....
        /*10d0*/ 	.word	0x0000a410
        /*10d4*/ 	.word	0x00000000
        /*10d8*/ 	.word	0x00000330
        /*10dc*/ 	.short	0x010a
        /*10de*/ 	.byte	0xff
	.zero		1


	//   ....[255]....
        /*10e0*/ 	.word	0x0000a460
        /*10e4*/ 	.word	0x00000007
        /*10e8*/ 	.word	0x000002b0
        /*10ec*/ 	.short	0x010a
        /*10ee*/ 	.byte	0xff
	.zero		1


	//   ....[0]....
        /*10f0*/ 	.word	0x0000a4c0
        /*10f4*/ 	.word	0x00000000
        /*10f8*/ 	.word	0x000002a8
        /*10fc*/ 	.short	0x010a
        /*10fe*/ 	.byte	0xff
	.zero		1


	//   ....[1]....
        /*1100*/ 	.word	0x0000a520
        /*1104*/ 	.word	0x00000000
        /*1108*/ 	.word	0x00000298
        /*110c*/ 	.short	0x010a
        /*110e*/ 	.byte	0xff
	.zero		1


	//   ....[2]....
        /*1110*/ 	.word	0x0000a570
        /*1114*/ 	.word	0x00000003
        /*1118*/ 	.word	0x000002b0
        /*111c*/ 	.short	0x010a
        /*111e*/ 	.byte	0xff
	.zero		1


	//   ....[3]....
        /*1120*/ 	.word	0x0000a5d0
        /*1124*/ 	.word	0x00000000
        /*1128*/ 	.word	0x00000290
        /*112c*/ 	.short	0x010a
        /*112e*/ 	.byte	0xff
	.zero		1


	//   ....[4]....
        /*1130*/ 	.word	0x0000a620
        /*1134*/ 	.word	0x00000095
        /*1138*/ 	.word	0x000002d0
        /*113c*/ 	.short	0x010a
        /*113e*/ 	.byte	0xff
	.zero		1


	//----- nvinfo : EIATTR_NUM_MBARRIERS
	.align		4
.L_47:
        /*1140*/ 	.byte	0x03, 0x38
        /*1142*/ 	.short	0x0067


	//----- nvinfo : EIATTR_EXIT_INSTR_OFFSETS
	.align		4
        /*1144*/ 	.byte	0x04, 0x1c
        /*1146*/ 	.short	(.L_49 - .L_48)


	//   ....[0]....
.L_48:
        /*1148*/ 	.word	0x000044d0


	//   ....[1]....
        /*114c*/ 	.word	0x000049c0


	//   ....[2]....
        /*1150*/ 	.word	0x00004a20


	//   ....[3]....
        /*1154*/ 	.word	0x00005c50


	//   ....[4]....
        /*1158*/ 	.word	0x00006800


	//   ....[5]....
        /*115c*/ 	.word	0x00006840


	//   ....[6]....
        /*1160*/ 	.word	0x00008eb0


	//----- nvinfo : EIATTR_MAX_THREADS
	.align		4
.L_49:
        /*1164*/ 	.byte	0x04, 0x05
        /*1166*/ 	.short	(.L_51 - .L_50)
.L_50:
        /*1168*/ 	.word	0x00000100
        /*116c*/ 	.word	0x00000001
        /*1170*/ 	.word	0x00000001


	//----- nvinfo : EIATTR_CRS_STACK_SIZE
	.align		4
.L_51:
        /*1174*/ 	.byte	0x04, 0x1e
        /*1176*/ 	.short	(.L_53 - .L_52)
.L_52:
        /*1178*/ 	.word	0x00000000


	//----- nvinfo : EIATTR_CBANK_PARAM_SIZE
	.align		4
.L_53:
        /*117c*/ 	.byte	0x03, 0x19
        /*117e*/ 	.short	0x0800


	//----- nvinfo : EIATTR_PARAM_CBANK
	.align		4
        /*1180*/ 	.byte	0x04, 0x0a
        /*1182*/ 	.short	(.L_55 - .L_54)
	.align		4
.L_54:
        /*1184*/ 	.word	index@(.nv.constant0._ZN7cutlass13device_kernelINS_4gemm6kernel13GemmUniversalIN4cute5tupleIJiiiiEEENS1_10collective13CollectiveMmaINS1_35MainloopSm100TmaUmmaWarpSpecializedILi41ELi2ELi4ENS5_IJNS4_1CILi4EEENSA_ILi2EEENSA_ILi1EEEEEEEENS5_IJNSA_ILi256EEENSA_ILi64EEENSA_ILi32EEEEEEaNS5_IJlSD_lEEEaSK_NS4_8TiledMMAINS4_8MMA_AtomIJNS4_21SM100_MMA_S8_2x1SM_SSIaaiLi256ELi64ELNS4_4UMMA5MajorE0ELSP_0ELNSO_8SaturateE0EEEEEENS4_6LayoutINS5_IJSD_SD_SD_EEENS5_IJNSA_ILi0EEESV_SV_EEEEENS5_IJNS4_10UnderscoreESY_SY_EEEEENS4_28SM100_TMA_2SM_LOAD_MULTICASTENS4_14ComposedLayoutINS4_7SwizzleILi1ELi4ELi3EEENS4_18smem_ptr_flag_bitsILi8EEENST_INS5_IJNSA_ILi8EEESI_EEENS5_IJSI_SD_EEEEEEEvNS4_8identityES11_S1B_vS1C_EENS_8epilogue10collective18CollectiveEpilogueINS1E_23Sm100TmaWarpSpecializedILi1ELi1ELi64ELb0ELb0EEEJNS5_IJNSA_ILi128EEESH_SI_EEENS5_IJNST_IS1J_SD_EENST_ISH_SD_EEEEEaSK_aSK_NS1E_6fusion15FusionCallbacksIS1I_NS1O_17LinearCombinationIaiaiLNS_15FloatRoundStyleE2EEES1K_S1N_JEEENS4_5SM1004TMEM4LOAD26SM100_TMEM_LOAD_32dp32b64xENS4_13SM90_TMA_LOADENS12_INS13_ILi2ELi4ELi3EEES16_NST_INS5_IJS17_SH_EEENS5_IJSH_SD_EEEEEEENS4_39AutoVectorizingCopyWithAssumedAlignmentILi128EEENS4_14SM90_TMA_STOREES23_S25_S25_EEEvvEEEEvNT_6ParamsE)
        /*1188*/ 	.short	0x0380
        /*118a*/ 	.short	0x0800


	//----- nvinfo : EIATTR_SW_WAR
	.align		4
.L_55:
        /*118c*/ 	.byte	0x04, 0x36
        /*118e*/ 	.short	(.L_57 - .L_56)
.L_56:
        /*1190*/ 	.word	0x00000008
.L_57:


//--------------------- .nv.callgraph             --------------------------
	.section	.nv.callgraph,"",@"SHT_CUDA_CALLGRAPH"
	.align	4
	.sectionentsize	8
	.align		4
        /*0000*/ 	.word	0x00000000
	.align		4
        /*0004*/ 	.word	0xffffffff
	.align		4
        /*0008*/ 	.word	index@(_ZN7cutlass13device_kernelINS_4gemm6kernel13GemmUniversalIN4cute5tupleIJiiiiEEENS1_10collective13CollectiveMmaINS1_35MainloopSm100TmaUmmaWarpSpecializedILi41ELi2ELi4ENS5_IJNS4_1CILi4EEENSA_ILi2EEENSA_ILi1EEEEEEEENS5_IJNSA_ILi256EEENSA_ILi64EEENSA_ILi32EEEEEEaNS5_IJlSD_lEEEaSK_NS4_8TiledMMAINS4_8MMA_AtomIJNS4_21SM100_MMA_S8_2x1SM_SSIaaiLi256ELi64ELNS4_4UMMA5MajorE0ELSP_0ELNSO_8SaturateE0EEEEEENS4_6LayoutINS5_IJSD_SD_SD_EEENS5_IJNSA_ILi0EEESV_SV_EEEEENS5_IJNS4_10UnderscoreESY_SY_EEEEENS4_28SM100_TMA_2SM_LOAD_MULTICASTENS4_14ComposedLayoutINS4_7SwizzleILi1ELi4ELi3EEENS4_18smem_ptr_flag_bitsILi8EEENST_INS5_IJNSA_ILi8EEESI_EEENS5_IJSI_SD_EEEEEEEvNS4_8identityES11_S1B_vS1C_EENS_8epilogue10collective18CollectiveEpilogueINS1E_23Sm100TmaWarpSpecializedILi1ELi1ELi64ELb0ELb0EEEJNS5_IJNSA_ILi128EEESH_SI_EEENS5_IJNST_IS1J_SD_EENST_ISH_SD_EEEEEaSK_aSK_NS1E_6fusion15FusionCallbacksIS1I_NS1O_17LinearCombinationIaiaiLNS_15FloatRoundStyleE2EEES1K_S1N_JEEENS4_5SM1004TMEM4LOAD26SM100_TMEM_LOAD_32dp32b64xENS4_13SM90_TMA_LOADENS12_INS13_ILi2ELi4ELi3EEES16_NST_INS5_IJS17_SH_EEENS5_IJSH_SD_EEEEEEENS4_39AutoVectorizingCopyWithAssumedAlignmentILi128EEENS4_14SM90_TMA_STOREES23_S25_S25_EEEvvEEEEvNT_6ParamsE)
	.align		4
        /*000c*/ 	.word	index@(__assertfail)
	.align		4
        /*0010*/ 	.word	0x00000000
	.align		4
        /*0014*/ 	.word	0xfffffffe
	.align		4
        /*0018*/ 	.word	0x00000000
	.align		4
        /*001c*/ 	.word	0xfffffffd
	.align		4
        /*0020*/ 	.word	0x00000000
	.align		4
        /*0024*/ 	.word	0xfffffffc


//--------------------- .nv.constant4             --------------------------
	.section	.nv.constant4,"a",@progbits
	.align	8
	.align		8
.nv.constant4:
        /*0000*/ 	.dword	__assertfail
	.align		8
        /*0008*/ 	.dword	__unnamed_1
	.align		8
        /*0010*/ 	.dword	__unnamed_2
	.align		8
        /*0018*/ 	.dword	_ZN40_INTERNAL_3ab2e6fa_4_k_cu_065d9424_324944cuda3std3__45__cpo5beginE
	.align		8
        /*0020*/ 	.dword	_ZN40_INTERNAL_3ab2e6fa_4_k_cu_065d9424_324944cuda3std3__45__cpo3endE
	.align		8
        /*0028*/ 	.dword	_ZN40_INTERNAL_3ab2e6fa_4_k_cu_065d9424_324944cuda3std3__45__cpo6cbeginE
	.align		8
        /*0030*/ 	.dword	_ZN40_INTERNAL_3ab2e6fa_4_k_cu_065d9424_324944cuda3std3__45__cpo4cendE
	.align		8
        /*0038*/ 	.dword	_ZN40_INTERNAL_3ab2e6fa_4_k_cu_065d9424_324944cuda3std3__442_GLOBAL__N__3ab2e6fa_4_k_cu_065d9424_324946ignoreE
	.align		8
        /*0040*/ 	.dword	_ZN40_INTERNAL_3ab2e6fa_4_k_cu_065d9424_324944cuda3std3__419piecewise_constructE
	.align		8
        /*0048*/ 	.dword	_ZN40_INTERNAL_3ab2e6fa_4_k_cu_065d9424_324944cuda3std3__48in_placeE
	.align		8
        /*0050*/ 	.dword	_ZN40_INTERNAL_3ab2e6fa_4_k_cu_065d9424_324944cuda3std6ranges3__45__cpo4swapE
	.align		8
        /*0058*/ 	.dword	_ZN40_INTERNAL_3ab2e6fa_4_k_cu_065d9424_324944cuda3std6ranges3__45__cpo9iter_moveE
	.align		8
        /*0060*/ 	.dword	_ZN40_INTERNAL_3ab2e6fa_4_k_cu_065d9424_324944cute7productE
	.align		8
        /*0068*/ 	.dword	_ZN40_INTERNAL_3ab2e6fa_4_k_cu_065d9424_324944cute1_E
	.align		8
        /*0070*/ 	.dword	$str$25
	.align		8
        /*0078*/ 	.dword	$str$26
	.align		8
        /*0080*/ 	.dword	$str$27
	.align		8
        /*0088*/ 	.dword	$str$28


//--------------------- .text._ZN7cutlass13device_kernelINS_4gemm6kernel13GemmUniversalIN4cute5tupleIJiiiiEEENS1_10collective13CollectiveMmaINS1_35MainloopSm100TmaUmmaWarpSpecializedILi41ELi2ELi4ENS5_IJNS4_1CILi4EEENSA_ILi2EEENSA_ILi1EEEEEEEENS5_IJNSA_ILi256EEENSA_ILi64EEENSA_ILi32EEEEEEaNS5_IJlSD_lEEEaSK_NS4_8TiledMMAINS4_8MMA_AtomIJNS4_21SM100_MMA_S8_2x1SM_SSIaaiLi256ELi64ELNS4_4UMMA5MajorE0ELSP_0ELNSO_8SaturateE0EEEEEENS4_6LayoutINS5_IJSD_SD_SD_EEENS5_IJNSA_ILi0EEESV_SV_EEEEENS5_IJNS4_10UnderscoreESY_SY_EEEEENS4_28SM100_TMA_2SM_LOAD_MULTICASTENS4_14ComposedLayoutINS4_7SwizzleILi1ELi4ELi3EEENS4_18smem_ptr_flag_bitsILi8EEENST_INS5_IJNSA_ILi8EEESI_EEENS5_IJSI_SD_EEEEEEEvNS4_8identityES11_S1B_vS1C_EENS_8epilogue10collective18CollectiveEpilogueINS1E_23Sm100TmaWarpSpecializedILi1ELi1ELi64ELb0ELb0EEEJNS5_IJNSA_ILi128EEESH_SI_EEENS5_IJNST_IS1J_SD_EENST_ISH_SD_EEEEEaSK_aSK_NS1E_6fusion15FusionCallbacksIS1I_NS1O_17LinearCombinationIaiaiLNS_15FloatRoundStyleE2EEES1K_S1N_JEEENS4_5SM1004TMEM4LOAD26SM100_TMEM_LOAD_32dp32b64xENS4_13SM90_TMA_LOADENS12_INS13_ILi2ELi4ELi3EEES16_NST_INS5_IJS17_SH_EEENS5_IJSH_SD_EEEEEEENS4_39AutoVectorizingCopyWithAssumedAlignmentILi128EEENS4_14SM90_TMA_STOREES23_S25_S25_EEEvvEEEEvNT_6ParamsE --------------------------
	.section	.text._ZN7cutlass13device_kernelINS_4gemm6kernel13GemmUniversalIN4cute5tupleIJiiiiEEENS1_10collective13CollectiveMmaINS1_35MainloopSm100TmaUmmaWarpSpecializedILi41ELi2ELi4ENS5_IJNS4_1CILi4EEENSA_ILi2EEENSA_ILi1EEEEEEEENS5_IJNSA_ILi256EEENSA_ILi64EEENSA_ILi32EEEEEEaNS5_IJlSD_lEEEaSK_NS4_8TiledMMAINS4_8MMA_AtomIJNS4_21SM100_MMA_S8_2x1SM_SSIaaiLi256ELi64ELNS4_4UMMA5MajorE0ELSP_0ELNSO_8SaturateE0EEEEEENS4_6LayoutINS5_IJSD_SD_SD_EEENS5_IJNSA_ILi0EEESV_SV_EEEEENS5_IJNS4_10UnderscoreESY_SY_EEEEENS4_28SM100_TMA_2SM_LOAD_MULTICASTENS4_14ComposedLayoutINS4_7SwizzleILi1ELi4ELi3EEENS4_18smem_ptr_flag_bitsILi8EEENST_INS5_IJNSA_ILi8EEESI_EEENS5_IJSI_SD_EEEEEEEvNS4_8identityES11_S1B_vS1C_EENS_8epilogue10collective18CollectiveEpilogueINS1E_23Sm100TmaWarpSpecializedILi1ELi1ELi64ELb0ELb0EEEJNS5_IJNSA_ILi128EEESH_SI_EEENS5_IJNST_IS1J_SD_EENST_ISH_SD_EEEEEaSK_aSK_NS1E_6fusion15FusionCallbacksIS1I_NS1O_17LinearCombinationIaiaiLNS_15FloatRoundStyleE2EEES1K_S1N_JEEENS4_5SM1004TMEM4LOAD26SM100_TMEM_LOAD_32dp32b64xENS4_13SM90_TMA_LOADENS12_INS13_ILi2ELi4ELi3EEES16_NST_INS5_IJS17_SH_EEENS5_IJSH_SD_EEEEEEENS4_39AutoVectorizingCopyWithAssumedAlignmentILi128EEENS4_14SM90_TMA_STOREES23_S25_S25_EEEvvEEEEvNT_6ParamsE,"ax",@progbits
	.align	128
.text._ZN7cutlass13device_kernelINS_4gemm6kernel13GemmUniversalIN4cute5tupleIJiiiiEEENS1_10collective13CollectiveMmaINS1_35MainloopSm100TmaUmmaWarpSpecializedILi41ELi2ELi4ENS5_IJNS4_1CILi4EEENSA_ILi2EEENSA_ILi1EEEEEEEENS5_IJNSA_ILi256EEENSA_ILi64EEENSA_ILi32EEEEEEaNS5_IJlSD_lEEEaSK_NS4_8TiledMMAINS4_8MMA_AtomIJNS4_21SM100_MMA_S8_2x1SM_SSIaaiLi256ELi64ELNS4_4UMMA5MajorE0ELSP_0ELNSO_8SaturateE0EEEEEENS4_6LayoutINS5_IJSD_SD_SD_EEENS5_IJNSA_ILi0EEESV_SV_EEEEENS5_IJNS4_10UnderscoreESY_SY_EEEEENS4_28SM100_TMA_2SM_LOAD_MULTICASTENS4_14ComposedLayoutINS4_7SwizzleILi1ELi4ELi3EEENS4_18smem_ptr_flag_bitsILi8EEENST_INS5_IJNSA_ILi8EEESI_EEENS5_IJSI_SD_EEEEEEEvNS4_8identityES11_S1B_vS1C_EENS_8epilogue10collective18CollectiveEpilogueINS1E_23Sm100TmaWarpSpecializedILi1ELi1ELi64ELb0ELb0EEEJNS5_IJNSA_ILi128EEESH_SI_EEENS5_IJNST_IS1J_SD_EENST_ISH_SD_EEEEEaSK_aSK_NS1E_6fusion15FusionCallbacksIS1I_NS1O_17LinearCombinationIaiaiLNS_15FloatRoundStyleE2EEES1K_S1N_JEEENS4_5SM1004TMEM4LOAD26SM100_TMEM_LOAD_32dp32b64xENS4_13SM90_TMA_LOADENS12_INS13_ILi2ELi4ELi3EEES16_NST_INS5_IJS17_SH_EEENS5_IJSH_SD_EEEEEEENS4_39AutoVectorizingCopyWithAssumedAlignmentILi128EEENS4_14SM90_TMA_STOREES23_S25_S25_EEEvvEEEEvNT_6ParamsE:
        .type           _ZN7cutlass13device_kernelINS_4gemm6kernel13GemmUniversalIN4cute5tupleIJiiiiEEENS1_10collective13CollectiveMmaINS1_35MainloopSm100TmaUmmaWarpSpecializedILi41ELi2ELi4ENS5_IJNS4_1CILi4EEENSA_ILi2EEENSA_ILi1EEEEEEEENS5_IJNSA_ILi256EEENSA_ILi64EEENSA_ILi32EEEEEEaNS5_IJlSD_lEEEaSK_NS4_8TiledMMAINS4_8MMA_AtomIJNS4_21SM100_MMA_S8_2x1SM_SSIaaiLi256ELi64ELNS4_4UMMA5MajorE0ELSP_0ELNSO_8SaturateE0EEEEEENS4_6LayoutINS5_IJSD_SD_SD_EEENS5_IJNSA_ILi0EEESV_SV_EEEEENS5_IJNS4_10UnderscoreESY_SY_EEEEENS4_28SM100_TMA_2SM_LOAD_MULTICASTENS4_14ComposedLayoutINS4_7SwizzleILi1ELi4ELi3EEENS4_18smem_ptr_flag_bitsILi8EEENST_INS5_IJNSA_ILi8EEESI_EEENS5_IJSI_SD_EEEEEEEvNS4_8identityES11_S1B_vS1C_EENS_8epilogue10collective18CollectiveEpilogueINS1E_23Sm100TmaWarpSpecializedILi1ELi1ELi64ELb0ELb0EEEJNS5_IJNSA_ILi128EEESH_SI_EEENS5_IJNST_IS1J_SD_EENST_ISH_SD_EEEEEaSK_aSK_NS1E_6fusion15FusionCallbacksIS1I_NS1O_17LinearCombinationIaiaiLNS_15FloatRoundStyleE2EEES1K_S1N_JEEENS4_5SM1004TMEM4LOAD26SM100_TMEM_LOAD_32dp32b64xENS4_13SM90_TMA_LOADENS12_INS13_ILi2ELi4ELi3EEES16_NST_INS5_IJS17_SH_EEENS5_IJSH_SD_EEEEEEENS4_39AutoVectorizingCopyWithAssumedAlignmentILi128EEENS4_14SM90_TMA_STOREES23_S25_S25_EEEvvEEEEvNT_6ParamsE,@function
        .size           _ZN7cutlass13device_kernelINS_4gemm6kernel13GemmUniversalIN4cute5tupleIJiiiiEEENS1_10collective13CollectiveMmaINS1_35MainloopSm100TmaUmmaWarpSpecializedILi41ELi2ELi4ENS5_IJNS4_1CILi4EEENSA_ILi2EEENSA_ILi1EEEEEEEENS5_IJNSA_ILi256EEENSA_ILi64EEENSA_ILi32EEEEEEaNS5_IJlSD_lEEEaSK_NS4_8TiledMMAINS4_8MMA_AtomIJNS4_21SM100_MMA_S8_2x1SM_SSIaaiLi256ELi64ELNS4_4UMMA5MajorE0ELSP_0ELNSO_8SaturateE0EEEEEENS4_6LayoutINS5_IJSD_SD_SD_EEENS5_IJNSA_ILi0EEESV_SV_EEEEENS5_IJNS4_10UnderscoreESY_SY_EEEEENS4_28SM100_TMA_2SM_LOAD_MULTICASTENS4_14ComposedLayoutINS4_7SwizzleILi1ELi4ELi3EEENS4_18smem_ptr_flag_bitsILi8EEENST_INS5_IJNSA_ILi8EEESI_EEENS5_IJSI_SD_EEEEEEEvNS4_8identityES11_S1B_vS1C_EENS_8epilogue10collective18CollectiveEpilogueINS1E_23Sm100TmaWarpSpecializedILi1ELi1ELi64ELb0ELb0EEEJNS5_IJNSA_ILi128EEESH_SI_EEENS5_IJNST_IS1J_SD_EENST_ISH_SD_EEEEEaSK_aSK_NS1E_6fusion15FusionCallbacksIS1I_NS1O_17LinearCombinationIaiaiLNS_15FloatRoundStyleE2EEES1K_S1N_JEEENS4_5SM1004TMEM4LOAD26SM100_TMEM_LOAD_32dp32b64xENS4_13SM90_TMA_LOADENS12_INS13_ILi2ELi4ELi3EEES16_NST_INS5_IJS17_SH_EEENS5_IJSH_SD_EEEEEEENS4_39AutoVectorizingCopyWithAssumedAlignmentILi128EEENS4_14SM90_TMA_STOREES23_S25_S25_EEEvvEEEEvNT_6ParamsE,(.L_x_261 - _ZN7cutlass13device_kernelINS_4gemm6kernel13GemmUniversalIN4cute5tupleIJiiiiEEENS1_10collective13CollectiveMmaINS1_35MainloopSm100TmaUmmaWarpSpecializedILi41ELi2ELi4ENS5_IJNS4_1CILi4EEENSA_ILi2EEENSA_ILi1EEEEEEEENS5_IJNSA_ILi256EEENSA_ILi64EEENSA_ILi32EEEEEEaNS5_IJlSD_lEEEaSK_NS4_8TiledMMAINS4_8MMA_AtomIJNS4_21SM100_MMA_S8_2x1SM_SSIaaiLi256ELi64ELNS4_4UMMA5MajorE0ELSP_0ELNSO_8SaturateE0EEEEEENS4_6LayoutINS5_IJSD_SD_SD_EEENS5_IJNSA_ILi0EEESV_SV_EEEEENS5_IJNS4_10UnderscoreESY_SY_EEEEENS4_28SM100_TMA_2SM_LOAD_MULTICASTENS4_14ComposedLayoutINS4_7SwizzleILi1ELi4ELi3EEENS4_18smem_ptr_flag_bitsILi8EEENST_INS5_IJNSA_ILi8EEESI_EEENS5_IJSI_SD_EEEEEEEvNS4_8identityES11_S1B_vS1C_EENS_8epilogue10collective18CollectiveEpilogueINS1E_23Sm100TmaWarpSpecializedILi1ELi1ELi64ELb0ELb0EEEJNS5_IJNSA_ILi128EEESH_SI_EEENS5_IJNST_IS1J_SD_EENST_ISH_SD_EEEEEaSK_aSK_NS1E_6fusion15FusionCallbacksIS1I_NS1O_17LinearCombinationIaiaiLNS_15FloatRoundStyleE2EEES1K_S1N_JEEENS4_5SM1004TMEM4LOAD26SM100_TMEM_LOAD_32dp32b64xENS4_13SM90_TMA_LOADENS12_INS13_ILi2ELi4ELi3EEES16_NST_INS5_IJS17_SH_EEENS5_IJSH_SD_EEEEEEENS4_39AutoVectorizingCopyWithAssumedAlignmentILi128EEENS4_14SM90_TMA_STOREES23_S25_S25_EEEvvEEEEvNT_6ParamsE)
        .other          _ZN7cutlass13device_kernelINS_4gemm6kernel13GemmUniversalIN4cute5tupleIJiiiiEEENS1_10collective13CollectiveMmaINS1_35MainloopSm100TmaUmmaWarpSpecializedILi41ELi2ELi4ENS5_IJNS4_1CILi4EEENSA_ILi2EEENSA_ILi1EEEEEEEENS5_IJNSA_ILi256EEENSA_ILi64EEENSA_ILi32EEEEEEaNS5_IJlSD_lEEEaSK_NS4_8TiledMMAINS4_8MMA_AtomIJNS4_21SM100_MMA_S8_2x1SM_SSIaaiLi256ELi64ELNS4_4UMMA5MajorE0ELSP_0ELNSO_8SaturateE0EEEEEENS4_6LayoutINS5_IJSD_SD_SD_EEENS5_IJNSA_ILi0EEESV_SV_EEEEENS5_IJNS4_10UnderscoreESY_SY_EEEEENS4_28SM100_TMA_2SM_LOAD_MULTICASTENS4_14ComposedLayoutINS4_7SwizzleILi1ELi4ELi3EEENS4_18smem_ptr_flag_bitsILi8EEENST_INS5_IJNSA_ILi8EEESI_EEENS5_IJSI_SD_EEEEEEEvNS4_8identityES11_S1B_vS1C_EENS_8epilogue10collective18CollectiveEpilogueINS1E_23Sm100TmaWarpSpecializedILi1ELi1ELi64ELb0ELb0EEEJNS5_IJNSA_ILi128EEESH_SI_EEENS5_IJNST_IS1J_SD_EENST_ISH_SD_EEEEEaSK_aSK_NS1E_6fusion15FusionCallbacksIS1I_NS1O_17LinearCombinationIaiaiLNS_15FloatRoundStyleE2EEES1K_S1N_JEEENS4_5SM1004TMEM4LOAD26SM100_TMEM_LOAD_32dp32b64xENS4_13SM90_TMA_LOADENS12_INS13_ILi2ELi4ELi3EEES16_NST_INS5_IJS17_SH_EEENS5_IJSH_SD_EEEEEEENS4_39AutoVectorizingCopyWithAssumedAlignmentILi128EEENS4_14SM90_TMA_STOREES23_S25_S25_EEEvvEEEEvNT_6ParamsE,@"STO_CUDA_ENTRY STV_DEFAULT"
_ZN7cutlass13device_kernelINS_4gemm6kernel13GemmUniversalIN4cute5tupleIJiiiiEEENS1_10collective13CollectiveMmaINS1_35MainloopSm100TmaUmmaWarpSpecializedILi41ELi2ELi4ENS5_IJNS4_1CILi4EEENSA_ILi2EEENSA_ILi1EEEEEEEENS5_IJNSA_ILi256EEENSA_ILi64EEENSA_ILi32EEEEEEaNS5_IJlSD_lEEEaSK_NS4_8TiledMMAINS4_8MMA_AtomIJNS4_21SM100_MMA_S8_2x1SM_SSIaaiLi256ELi64ELNS4_4UMMA5MajorE0ELSP_0ELNSO_8SaturateE0EEEEEENS4_6LayoutINS5_IJSD_SD_SD_EEENS5_IJNSA_ILi0EEESV_SV_EEEEENS5_IJNS4_10UnderscoreESY_SY_EEEEENS4_28SM100_TMA_2SM_LOAD_MULTICASTENS4_14ComposedLayoutINS4_7SwizzleILi1ELi4ELi3EEENS4_18smem_ptr_flag_bitsILi8EEENST_INS5_IJNSA_ILi8EEESI_EEENS5_IJSI_SD_EEEEEEEvNS4_8identityES11_S1B_vS1C_EENS_8epilogue10collective18CollectiveEpilogueINS1E_23Sm100TmaWarpSpecializedILi1ELi1ELi64ELb0ELb0EEEJNS5_IJNSA_ILi128EEESH_SI_EEENS5_IJNST_IS1J_SD_EENST_ISH_SD_EEEEEaSK_aSK_NS1E_6fusion15FusionCallbacksIS1I_NS1O_17LinearCombinationIaiaiLNS_15FloatRoundStyleE2EEES1K_S1N_JEEENS4_5SM1004TMEM4LOAD26SM100_TMEM_LOAD_32dp32b64xENS4_13SM90_TMA_LOADENS12_INS13_ILi2ELi4ELi3EEES16_NST_INS5_IJS17_SH_EEENS5_IJSH_SD_EEEEEEENS4_39AutoVectorizingCopyWithAssumedAlignmentILi128EEENS4_14SM90_TMA_STOREES23_S25_S25_EEEvvEEEEvNT_6ParamsE:
[----:B------:R-:W1:Y:S01]  /*0000*/  LDC R1, c[0x0][0x37c] ;  /* 0x0000df00ff017b82 */ /* 0x000e620000000800 */
[----:B------:R-:W2:Y:S01]  /*0010*/  S2R R142, SR_TID.X ;  /* 0x00000000008e7919 */ /* 0x000ea20000002100 */
[----:B------:R-:W3:Y:S06]  /*0020*/  LDCU.64 UR6, c[0x0][0x890] ;  /* 0x00011200ff0677ac */ /* 0x000eec0008000a00 */
[----:B------:R-:W4:Y:S01]  /*0030*/  S2UR UR54, SR_CgaCtaId ;  /* 0x00000000003679c3 */ /* 0x000f220000008800 */
[----:B------:R-:W-:Y:S01]  /*0040*/  PRMT R147, RZ, 0x7610, R147 ;  /* 0x00007610ff937816 */ /* 0x000fe20000000093 */
[----:B------:R-:W1:Y:S01]  /*0050*/  LDCU.64 UR52, c[0x0][0x358] ;  /* 0x00006b00ff3477ac */ /* 0x000e620008000a00 */
[----:B------:R-:W-:-:S02]  /*0060*/  ELECT P0, URZ, PT ;  /* 0x0000000000ff782f */ /* 0x000fc40003800000 */
[----:B---3--:R-:W-:-:S04]  /*0070*/  ISETP.NE.U32.AND P1, PT, RZ, UR6, PT ;  /* 0x00000006ff007c0c */ /* 0x008fc8000bf25070 */
[----:B------:R-:W-:Y:S01]  /*0080*/  ISETP.NE.AND.EX P2, PT, RZ, UR7, PT, P1 ;  /* 0x00000007ff007c0c */ /* 0x000fe2000bf45310 */
[----:B----4-:R-:W-:Y:S02]  /*0090*/  ULOP3.LUT UR17, UR54, 0x1, URZ, 0xc0, !UPT ;  /* 0x0000000136117892 */ /* 0x010fe4000f8ec0ff */
[----:B------:R-:W-:Y:S01]  /*00a0*/  ULOP3.LUT UR16, UR54, 0x1, URZ, 0x3c, !UPT ;  /* 0x0000000136107892 */ /* 0x000fe2000f8e3cff */
[----:B--2---:R-:W-:-:S05]  /*00b0*/  SHF.R.U32.HI R148, RZ, 0x5, R142 ;  /* 0x00000005ff947819 */ /* 0x004fca000001168e */
[----:B------:R-:W2:Y:S02]  /*00c0*/  SHFL.IDX PT, R0, R148, RZ, 0x1f ;  /* 0x00001fff94007589 */ /* 0x000ea400000e0000 */
[----:B--2---:R-:W-:Y:S02]  /*00d0*/  R2UR UR11, R0 ;  /* 0x00000000000b72ca */ /* 0x004fe400000e0000 */
[----:B-1----:R-:W-:Y:S05]  /*00e0*/  @P2 BRA `(.L_x_0) ;  /* 0x00000000002c2947 */ /* 0x002fea0003800000 */
[----:B------:R-:W1:Y:S02]  /*00f0*/  LDCU.64 UR4, c[0x0][0x888] ;  /* 0x00011100ff0477ac */ /* 0x000e640008000a00 */
[----:B-1----:R-:W-:-:S04]  /*0100*/  UISETP.NE.U32.AND UP0, UPT, UR4, URZ, UPT ;  /* 0x000000ff0400728c */ /* 0x002fc8000bf05070 */
[----:B------:R-:W-:-:S09]  /*0110*/  UISETP.NE.AND.EX UP0, UPT, UR5, URZ, UPT, UP0 ;  /* 0x000000ff0500728c */ /* 0x000fd2000bf05300 */
[----:B------:R-:W-:Y:S05]  /*0120*/  BRA.U !UP0, `(.L_x_1) ;  /* 0x0000000108107547 */ /* 0x000fea000b800000 */
[----:B------:R-:W1:Y:S02]  /*0130*/  LDC.64 R72, c[0x0][0x888] ;  /* 0x00022200ff487b82 */ /* 0x000e640000000a00 */
[----:B-1----:R1:W5:Y:S01]  /*0140*/  LDG.E R72, desc[UR52][R72.64] ;  /* 0x0000003448487981 */ /* 0x002362000c1e1900 */
[----:B------:R-:W-:Y:S01]  /*0150*/  HFMA2 R147, -RZ, RZ, 0, 5.9604644775390625e-08 ;  /* 0x00000001ff937431 */ /* 0x000fe200000001ff */
[----:B------:R-:W-:Y:S05]  /*0160*/  BRA `(.L_x_0) ;  /* 0x00000000000c7947 */ /* 0x000fea0003800000 */
.L_x_1:
[----:B------:R-:W1:Y:S01]  /*0170*/  LDCU UR4, c[0x0][0x880] ;  /* 0x00011000ff0477ac */ /* 0x000e620008000800 */
[----:B------:R-:W-:Y:S01]  /*0180*/  HFMA2 R147, -RZ, RZ, 0, 5.9604644775390625e-08 ;  /* 0x00000001ff937431 */ /* 0x000fe200000001ff */
[----:B-1----:R-:W-:-:S07]  /*0190*/  MOV R72, UR4 ;  /* 0x0000000400487c02 */ /* 0x002fce0008000f00 */
.L_x_0:
[----:B------:R-:W2:Y:S02]  /*01a0*/  LDCU.64 UR4, c[0x0][0x8b0] ;  /* 0x00011600ff0477ac */ /* 0x000ea40008000a00 */
[----:B--2---:R-:W-:-:S04]  /*01b0*/  UISETP.NE.U32.AND UP0, UPT, UR4, URZ, UPT ;  /* 0x000000ff0400728c */ /* 0x004fc8000bf05070 */
[----:B------:R-:W-:-:S09]  /*01c0*/  UISETP.NE.AND.EX UP0, UPT, UR5, URZ, UPT, UP0 ;  /* 0x000000ff0500728c */ /* 0x000fd2000bf05300 */
[----:B------:R-:W-:Y:S05]  /*01d0*/  BRA.U UP0, `(.L_x_2) ;  /* 0x0000000100247547 */ /* 0x000fea000b800000 */
[----:B------:R-:W2:Y:S02]  /*01e0*/  LDCU.64 UR4, c[0x0][0x8a8] ;  /* 0x00011500ff0477ac */ /* 0x000ea40008000a00 */
[----:B--2---:R-:W-:-:S04]  /*01f0*/  UISETP.NE.U32.AND UP0, UPT, UR4, URZ, UPT ;  /* 0x000000ff0400728c */ /* 0x004fc8000bf05070 */
[----:B------:R-:W-:-:S09]  /*0200*/  UISETP.NE.AND.EX UP0, UPT, UR5, URZ, UPT, UP0 ;  /* 0x000000ff0500728c */ /* 0x000fd2000bf05300 */
[----:B------:R-:W-:Y:S05]  /*0210*/  BRA.U !UP0, `(.L_x_3) ;  /* 0x00000001080c7547 */ /* 0x000fea000b800000 */
[----:B------:R-:W2:Y:S02]  /*0220*/  LDC.64 R70, c[0x0][0x8a8] ;  /* 0x00022a00ff467b82 */ /* 0x000ea40000000a00 */
[----:B--2---:R2:W5:Y:S01]  /*0230*/  LDG.E R70, desc[UR52][R70.64] ;  /* 0x0000003446467981 */ /* 0x004562000c1e1900 */
[----:B------:R-:W-:Y:S05]  /*0240*/  BRA `(.L_x_2) ;  /* 0x0000000000087947 */ /* 0x000fea0003800000 */
.L_x_3:
[----:B------:R-:W2:Y:S02]  /*0250*/  LDCU UR4, c[0x0][0x8a0] ;  /* 0x00011400ff0477ac */ /* 0x000ea40008000800 */
[----:B--2---:R-:W-:Y:S02]  /*0260*/  MOV R70, UR4 ;  /* 0x0000000400467c02 */ /* 0x004fe40008000f00 */
.L_x_2:
[----:B------:R-:W-:Y:S01]  /*0270*/  IMAD.U32 R0, RZ, RZ, UR11 ;  /* 0x0000000bff007e24 */ /* 0x000fe2000f8e00ff */
[----:B------:R-:W-:Y:S04]  /*0280*/  BSSY.RECONVERGENT B0, `(.L_x_4) ;  /* 0x000000c000007945 */ /* 0x000fe80003800200 */
[C---:B------:R-:W-:Y:S02]  /*0290*/  ISETP.NE.OR P3, PT, R0.reuse, 0x1, !P0 ;  /* 0x000000010000780c */ /* 0x040fe40004765670 */
[----:B------:R-:W-:-:S11]  /*02a0*/  ISETP.NE.OR P2, PT, R0, 0x3, !P0 ;  /* 0x000000030000780c */ /* 0x000fd60004745670 */
[----:B------:R-:W-:Y:S05]  /*02b0*/  @P3 BRA `(.L_x_5) ;  /* 0x0000000000203947 */ /* 0x000fea0003800000 */
[----:B------:R-:W3:Y:S02]  /*02c0*/  LDCU.64 UR4, c[0x0][0x348] ;  /* 0x00006900ff0477ac */ /* 0x000ee40008000a00 */
[----:B---3--:R-:W-:Y:S02]  /*02d0*/  UIADD3 UR8, UP1, UPT, UR4, 0x80, URZ ;  /* 0x0000008004087890 */ /* 0x008fe4000ff3e0ff */
[----:B------:R-:W-:Y:S02]  /*02e0*/  UIADD3 UR4, UP0, UPT, UR4, 0x180, URZ ;  /* 0x0000018004047890 */ /* 0x000fe4000ff1e0ff */
[----:B------:R-:W-:Y:S02]  /*02f0*/  UIADD3.X UR9, UPT, UPT, URZ, UR5, URZ, UP1, !UPT ;  /* 0x00000005ff097290 */ /* 0x000fe40008ffe4ff */
[----:B------:R-:W-:-:S07]  /*0300*/  UIADD3.X UR5, UPT, UPT, URZ, UR5, URZ, UP0, !UPT ;  /* 0x00000005ff057290 */ /* 0x000fce00087fe4ff */
[----:B------:R3:W-:Y:S02]  /*0310*/  UTMACCTL.PF [UR8] ;  /* 0x00000000080079b9 */ /* 0x0007e40008040000 */
[----:B------:R3:W-:Y:S02]  /*0320*/  UTMACCTL.PF [UR4] ;  /* 0x00000000040079b9 */ /* 0x0007e40008040000 */
[----:B---3--:R-:W-:Y:S01]  /*0330*/  NOP ;  /* 0x0000000000007918 */ /* 0x008fe20000000000 */
.L_x_5:
[----:B------:R-:W-:Y:S05]  /*0340*/  BSYNC.RECONVERGENT B0 ;  /* 0x0000000000007941 */ /* 0x000fea0003800200 */
.L_x_4:
[----:B------:R-:W-:Y:S04]  /*0350*/  BSSY.RECONVERGENT B0, `(.L_x_6) ;  /* 0x000000a000007945 */ /* 0x000fe80003800200 */
        /* <DEDUP_REMOVED lines=9> */
.L_x_7:
[----:B------:R-:W-:Y:S05]  /*03f0*/  BSYNC.RECONVERGENT B0 ;  /* 0x0000000000007941 */ /* 0x000fea0003800200 */
.L_x_6:
[----:B------:R-:W3:Y:S01]  /*0400*/  LDCU.64 UR4, c[0x0][0x888] ;  /* 0x00011100ff0477ac */ /* 0x000ee20008000a00 */
[----:B------:R-:W-:Y:S01]  /*0410*/  ISETP.NE.AND.EX P1, PT, RZ, UR7, PT, P1 ;  /* 0x00000007ff007c0c */ /* 0x000fe2000bf25310 */
[----:B------:R-:W-:Y:S01]  /*0420*/  UPLOP3.LUT UP5, UPT, UPT, UPT, UPT, 0x80, 0x8 ;  /* 0x000000000008789c */ /* 0x000fe20003faf070 */
[----:B---3--:R-:W-:-:S04]  /*0430*/  ISETP.NE.U32.AND P2, PT, RZ, UR4, PT ;  /* 0x00000004ff007c0c */ /* 0x008fc8000bf45070 */
[----:B------:R-:W-:-:S13]  /*0440*/  ISETP.NE.AND.EX P2, PT, RZ, UR5, PT, P2 ;  /* 0x00000005ff007c0c */ /* 0x000fda000bf45320 */
[----:B------:R-:W-:Y:S05]  /*0450*/  @P2 BRA P1, `(.L_x_8) ;  /* 0x0000000000282947 */ /* 0x000fea0000800000 */
[----:B-----5:R-:W-:Y:S01]  /*0460*/  R2UR UR8, R72 ;  /* 0x00000000480872ca */ /* 0x020fe200000e0000 */
[----:B------:R-:W-:Y:S02]  /*0470*/  UISETP.NE.U32.AND UP0, UPT, UR6, URZ, UPT ;  /* 0x000000ff0600728c */ /* 0x000fe4000bf05070 */
[----:B------:R-:W-:Y:S02]  /*0480*/  UISETP.NE.U32.AND UP1, UPT, UR4, URZ, UPT ;  /* 0x000000ff0400728c */ /* 0x000fe4000bf25070 */
[----:B------:R-:W-:Y:S02]  /*0490*/  UISETP.NE.AND.EX UP2, UPT, UR7, URZ, UPT, UP0 ;  /* 0x000000ff0700728c */ /* 0x000fe4000bf45300 */
[----:B------:R-:W-:-:S04]  /*04a0*/  UISETP.NE.AND.EX UP0, UPT, UR5, URZ, UPT, UP1 ;  /* 0x000000ff0500728c */ /* 0x000fc8000bf05310 */
[----:B------:R-:W-:Y:S02]  /*04b0*/  USEL UR4, URZ, 0xffffffff, UP0 ;  /* 0xffffffffff047887 */ /* 0x000fe40008000000 */
[----:B------:R-:W-:-:S04]  /*04c0*/  UISETP.NE.AND UP1, UPT, UR8, URZ, UPT ;  /* 0x000000ff0800728c */ /* 0x000fc8000bf25270 */
[----:B------:R-:W-:-:S04]  /*04d0*/  @!UP2 USEL UR4, URZ, 0xffffffff, UP1 ;  /* 0xffffffffff04a887 */ /* 0x000fc80008800000 */
[----:B------:R-:W-:-:S04]  /*04e0*/  ULOP3.LUT UR4, UR4, 0x1, URZ, 0xc0, !UPT ;  /* 0x0000000104047892 */ /* 0x000fc8000f8ec0ff */
[----:B------:R-:W-:-:S11]  /*04f0*/  UISETP.NE.U32.AND UP5, UPT, UR4, 0x1, UPT ;  /* 0x000000010400788c */ /* 0x000fd6000bfa5070 */
.L_x_8:
[----:B------:R-:W3:Y:S01]  /*0500*/  SHFL.IDX PT, R0, R148, RZ, 0x1f ;  /* 0x00001fff94007589 */ /* 0x000ee200000e0000 */
[----:B------:R-:W-:-:S04]  /*0510*/  UISETP.NE.AND UP0, UPT, UR11, 0x2, UPT ;  /* 0x000000020b00788c */ /* 0x000fc8000bf05270 */
[----:B------:R-:W-:Y:S02]  /*0520*/  UISETP.EQ.AND UP1, UPT, UR17, URZ, !UP0 ;  /* 0x000000ff1100728c */ /* 0x000fe4000c722270 */
[----:B------:R-:W-:-:S04]  /*0530*/  USEL UR26, URZ, 0x1, UP0 ;  /* 0x00000001ff1a7887 */ /* 0x000fc80008000000 */
[----:B------:R-:W-:Y:S02]  /*0540*/  PLOP3.LUT P3, PT, P0, PT, UP1, 0x80, 0x8 ;  /* 0x000000000008781c */ /* 0x000fe4000076f018 */
[----:B---3--:R-:W-:-:S13]  /*0550*/  ISETP.NE.AND P1, PT, R0, RZ, PT ;  /* 0x000000ff0000720c */ /* 0x008fda0003f25270 */
[----:B------:R-:W-:Y:S05]  /*0560*/  @P1 BRA `(.L_x_9) ;  /* 0x0000000400881947 */ /* 0x000fea0003800000 */
[----:B------:R-:W-:Y:S01]  /*0570*/  ELECT P1, URZ, PT ;  /* 0x0000000000ff782f */ /* 0x000fe20003820000 */
[----:B------:R-:W-:-:S12]  /*0580*/  BSSY.RECONVERGENT B0, `(.L_x_9) ;  /* 0x0000060000007945 */ /* 0x000fd80003800200 */
[----:B------:R-:W-:Y:S05]  /*0590*/  @!P1 BRA `(.L_x_10) ;  /* 0x0000000400789947 */ /* 0x000fea0003800000 */
[----:B------:R-:W-:Y:S01]  /*05a0*/  UMOV UR6, 0x400 ;  /* 0x0000040000067882 */ /* 0x000fe20000000000 */
[----:B------:R-:W-:Y:S01]  /*05b0*/  UMOV UR5, 0x1 ;  /* 0x0000000100057882 */ /* 0x000fe20000000000 */
[----:B------:R-:W-:Y:S01]  /*05c0*/  UMOV UR4, 0x3 ;  /* 0x0000000300047882 */ /* 0x000fe20000000000 */
[----:B------:R-:W-:Y:S02]  /*05d0*/  ULEA UR6, UR54, UR6, 0x18 ;  /* 0x0000000636067291 */ /* 0x000fe4000f8ec0ff */
[----:B------:R-:W-:-:S04]  /*05e0*/  UIADD3 UR8, UPT, UPT, -UR5, 0x100000, URZ ;  /* 0x0010000005087890 */ /* 0x000fc8000fffe1ff */
[----:B------:R-:W-:Y:S02]  /*05f0*/  USHF.L.U32 UR9, UR8, 0xb, URZ ;  /* 0x0000000b08097899 */ /* 0x000fe400080006ff */
[----:B------:R-:W-:Y:S02]  /*0600*/  USHF.L.U32 UR8, UR8, 0x1, URZ ;  /* 0x0000000108087899 */ /* 0x000fe400080006ff */
[----:B------:R-:W-:-:S04]  /*0610*/  UIADD3 UR4, UPT, UPT, -UR4, 0x100000, URZ ;  /* 0x0010000004047890 */ /* 0x000fc8000fffe1ff */
[----:B------:R-:W-:Y:S02]  /*0620*/  USHF.L.U32 UR5, UR4, 0xb, URZ ;  /* 0x0000000b04057899 */ /* 0x000fe400080006ff */
[----:B------:R-:W-:Y:S01]  /*0630*/  USHF.L.U32 UR4, UR4, 0x1, URZ ;  /* 0x0000000104047899 */ /* 0x000fe200080006ff */
[----:B------:R-:W3:Y:S03]  /*0640*/  FENCE.VIEW.ASYNC.S ;  /* 0x00000000000073c6 */ /* 0x000ee60000000000 */
[----:B---3--:R3:W4:Y:S08]  /*0650*/  SYNCS.EXCH.64 URZ, [UR6], UR8 ;  /* 0x0000000806ff75b2 */ /* 0x0087300008000100 */
[----:B------:R3:W1:Y:S01]  /*0660*/  SYNCS.EXCH.64 URZ, [UR6+0x148], UR4 ;  /* 0x0001480406ff75b2 */ /* 0x0006620008000100 */
        /* <DEDUP_REMOVED lines=79> */
[----:B------:R3:W1:Y:S02]  /*0b60*/  SYNCS.EXCH.64 URZ, [UR6+0x288], UR4 ;  /* 0x0002880406ff75b2 */ /* 0x0006640008000100 */
[----:B---34-:R-:W-:Y:S01]  /*0b70*/  NOP ;  /* 0x0000000000007918 */ /* 0x018fe20000000000 */
.L_x_10:
[----:B------:R-:W-:Y:S05]  /*0b80*/  BSYNC.RECONVERGENT B0 ;  /* 0x0000000000007941 */ /* 0x000fea0003800200 */
.L_x_9:
[----:B------:R-:W3:Y:S01]  /*0b90*/  SHFL.IDX PT, R0, R148, RZ, 0x1f ;  /* 0x00001fff94007589 */ /* 0x000ee200000e0000 */
[----:B------:R-:W-:Y:S01]  /*0ba0*/  NOP ;  /* 0x0000000000007918 */ /* 0x000fe20000000000 */
[----:B---3--:R-:W-:-:S13]  /*0bb0*/  ISETP.NE.AND P1, PT, R0, 0x1, PT ;  /* 0x000000010000780c */ /* 0x008fda0003f25270 */
[----:B------:R-:W-:Y:S05]  /*0bc0*/  @P1 BRA `(.L_x_11) ;  /* 0x00000000003c1947 */ /* 0x000fea0003800000 */
        /* <DEDUP_REMOVED lines=10> */
[----:B------:R-:W-:Y:S01]  /*0c70*/  ELECT P1, URZ, PT ;  /* 0x0000000000ff782f */ /* 0x000fe20003820000 */
[----:B------:R-:W3:Y:S02]  /*0c80*/  FENCE.VIEW.ASYNC.S ;  /* 0x00000000000073c6 */ /* 0x000ee40000000000 */
[----:B---3--:R3:W4:Y:S08]  /*0c90*/  SYNCS.EXCH.64 URZ, [UR6+0x290], UR8 ;  /* 0x0002900806ff75b2 */ /* 0x0087300008000100 */
[----:B------:R3:W1:Y:S01]  /*0ca0*/  SYNCS.EXCH.64 URZ, [UR6+0x298], UR4 ;  /* 0x0002980406ff75b2 */ /* 0x0006620008000100 */
[----:B------:R-:W-:Y:S01]  /*0cb0*/  NOP ;  /* 0x0000000000007918 */ /* 0x000fe20000000000 */
.L_x_11:
[----:B------:R-:W2:Y:S01]  /*0cc0*/  SHFL.IDX PT, R0, R148, RZ, 0x1f ;  /* 0x00001fff94007589 */ /* 0x000ea200000e0000 */
[----:B------:R-:W-:Y:S01]  /*0cd0*/  NOP ;  /* 0x0000000000007918 */ /* 0x000fe20000000000 */
[----:B--2---:R-:W-:-:S13]  /*0ce0*/  ISETP.NE.AND P1, PT, R0, 0x3, PT ;  /* 0x000000030000780c */ /* 0x004fda0003f25270 */
[----:B------:R-:W-:Y:S05]  /*0cf0*/  @P1 BRA `(.L_x_12) ;  /* 0x00000000002c1947 */ /* 0x000fea0003800000 */
[----:B---3--:R-:W-:Y:S01]  /*0d00*/  UMOV UR5, 0x400 ;  /* 0x0000040000057882 */ /* 0x008fe20000000000 */
[----:B------:R-:W-:Y:S01]  /*0d10*/  UMOV UR4, 0x20 ;  /* 0x0000002000047882 */ /* 0x000fe20000000000 */
[----:B------:R-:W-:Y:S02]  /*0d20*/  ULEA UR5, UR54, UR5, 0x18 ;  /* 0x0000000536057291 */ /* 0x000fe4000f8ec0ff */
[----:B------:R-:W-:-:S04]  /*0d30*/  UIADD3 UR6, UPT, UPT, -UR4, 0x100000, URZ ;  /* 0x0010000004067890 */ /* 0x000fc8000fffe1ff */
[----:B------:R-:W-:Y:S02]  /*0d40*/  USHF.L.U32 UR7, UR6, 0xb, URZ ;  /* 0x0000000b06077899 */ /* 0x000fe400080006ff */
[----:B------:R-:W-:Y:S01]  /*0d50*/  USHF.L.U32 UR6, UR6, 0x1, URZ ;  /* 0x0000000106067899 */ /* 0x000fe200080006ff */
[----:B------:R-:W-:Y:S01]  /*0d60*/  ELECT P1, URZ, PT ;  /* 0x0000000000ff782f */ /* 0x000fe20003820000 */
[----:B------:R-:W2:Y:S10]  /*0d70*/  FENCE.VIEW.ASYNC.S ;  /* 0x00000000000073c6 */ /* 0x000eb40000000000 */
[----:B--2---:R2:W3:Y:S01]  /*0d80*/  SYNCS.EXCH.64 URZ, [UR5+0x2a0], UR6 ;  /* 0x0002a00605ff75b2 */ /* 0x0044e20008000100 */
[----:B------:R2:W1:Y:S01]  /*0d90*/  SYNCS.EXCH.64 URZ, [UR5+0x2a8], UR6 ;  /* 0x0002a80605ff75b2 */ /* 0x0004620008000100 */
[----:B------:R-:W-:Y:S01]  /*0da0*/  NOP ;  /* 0x0000000000007918 */ /* 0x000fe20000000000 */
.L_x_12:
[----:B------:R-:W4:Y:S01]  /*0db0*/  SHFL.IDX PT, R0, R148, RZ, 0x1f ;  /* 0x00001fff94007589 */ /* 0x000f2200000e0000 */
[----:B------:R-:W-:Y:S01]  /*0dc0*/  NOP ;  /* 0x0000000000007918 */ /* 0x000fe20000000000 */
[----:B----4-:R-:W-:-:S13]  /*0dd0*/  ISETP.NE.AND P1, PT, R0, 0x4, PT ;  /* 0x000000040000780c */ /* 0x010fda0003f25270 */
[----:B------:R-:W-:Y:S05]  /*0de0*/  @P1 BRA `(.L_x_13) ;  /* 0x0000000000481947 */ /* 0x000fea0003800000 */
[----:B--23--:R-:W-:Y:S01]  /*0df0*/  UMOV UR6, 0x720 ;  /* 0x0000072000067882 */ /* 0x00cfe20000000000 */
[----:B------:R-:W-:Y:S01]  /*0e00*/  UMOV UR5, 0x400 ;  /* 0x0000040000057882 */ /* 0x000fe20000000000 */
[----:B------:R-:W-:Y:S01]  /*0e10*/  USEL UR6, UR6, 0x620, UP5 ;  /* 0x0000062006067887 */ /* 0x000fe2000a800000 */
        /* <DEDUP_REMOVED lines=9> */
[----:B------:R-:W2:Y:S02]  /*0eb0*/  FENCE.VIEW.ASYNC.S ;  /* 0x00000000000073c6 */ /* 0x000ea40000000000 */
[----:B--2---:R4:W2:Y:S08]  /*0ec0*/  SYNCS.EXCH.64 URZ, [UR5+0x2b0], UR8 ;  /* 0x0002b00805ff75b2 */ /* 0x0048b00008000100 */
[----:B------:R4:W3:Y:S01]  /*0ed0*/  SYNCS.EXCH.64 URZ, [UR5+0x2c0], UR6 ;  /* 0x0002c00605ff75b2 */ /* 0x0008e20008000100 */
[----:B------:R4:W1:Y:S01]  /*0ee0*/  SYNCS.EXCH.64 URZ, [UR5+0x2b8], UR8 ;  /* 0x0002b80805ff75b2 */ /* 0x0008620008000100 */
[----:B------:R4:W1:Y:S02]  /*0ef0*/  SYNCS.EXCH.64 URZ, [UR5+0x2c8], UR6 ;  /* 0x0002c80605ff75b2 */ /* 0x0008640008000100 */
[----:B----4-:R-:W-:Y:S01]  /*0f00*/  NOP ;  /* 0x0000000000007918 */ /* 0x010fe20000000000 */
.L_x_13:
[----:B------:R-:W4:Y:S01]  /*0f10*/  SHFL.IDX PT, R0, R148, RZ, 0x1f ;  /* 0x00001fff94007589 */ /* 0x000f2200000e0000 */
[----:B------:R-:W-:Y:S01]  /*0f20*/  NOP ;  /* 0x0000000000007918 */ /* 0x000fe20000000000 */
[----:B----4-:R-:W-:-:S13]  /*0f30*/  ISETP.NE.AND P1, PT, R0, 0x5, PT ;  /* 0x000000050000780c */ /* 0x010fda0003f25270 */
[----:B------:R-:W-:Y:S05]  /*0f40*/  @P1 BRA `(.L_x_14) ;  /* 0x0000000000541947 */ /* 0x000fea0003800000 */
[----:B--23--:R-:W-:Y:S01]  /*0f50*/  UMOV UR6, 0x400 ;  /* 0x0000040000067882 */ /* 0x00cfe20000000000 */
        /* <DEDUP_REMOVED lines=14> */
[----:B------:R4:W1:Y:S01]  /*1040*/  SYNCS.EXCH.64 URZ, [UR6+0x2f8], UR4 ;  /* 0x0002f80406ff75b2 */ /* 0x0008620008000100 */
[----:B------:R4:W1:Y:S01]  /*1050*/  SYNCS.EXCH.64 URZ, [UR6+0x2e0], UR8 ;  /* 0x0002e00806ff75b2 */ /* 0x0008620008000100 */
[----:B------:R4:W1:Y:S01]  /*1060*/  SYNCS.EXCH.64 URZ, [UR6+0x300], UR4 ;  /* 0x0003000406ff75b2 */ /* 0x0008620008000100 */
[----:B------:R4:W1:Y:S01]  /*1070*/  SYNCS.EXCH.64 URZ, [UR6+0x2e8], UR8 ;  /* 0x0002e80806ff75b2 */ /* 0x0008620008000100 */
[----:B------:R4:W1:Y:S02]  /*1080*/  SYNCS.EXCH.64 URZ, [UR6+0x308], UR4 ;  /* 0x0003080406ff75b2 */ /* 0x0008640008000100 */
[----:B----4-:R-:W-:Y:S01]  /*1090*/  NOP ;  /* 0x0000000000007918 */ /* 0x010fe20000000000 */
.L_x_14:
[----:B------:R-:W4:Y:S01]  /*10a0*/  SHFL.IDX PT, R0, R148, RZ, 0x1f ;  /* 0x00001fff94007589 */ /* 0x000f2200000e0000 */
[----:B------:R-:W-:Y:S01]  /*10b0*/  ISETP.NE.OR P0, PT, RZ, UR11, !P0 ;  /* 0x0000000bff007c0c */ /* 0x000fe2000c705670 */
[----:B------:R-:W-:Y:S01]  /*10c0*/  NOP ;  /* 0x0000000000007918 */ /* 0x000fe20000000000 */
[----:B----4-:R-:W-:-:S13]  /*10d0*/  ISETP.NE.AND P1, PT, R0, 0x3, PT ;  /* 0x000000030000780c */ /* 0x010fda0003f25270 */
[----:B------:R-:W-:Y:S05]  /*10e0*/  @P1 BRA `(.L_x_15) ;  /* 0x0000000000341947 */ /* 0x000fea0003800000 */
[----:B--23--:R-:W-:Y:S01]  /*10f0*/  UMOV UR5, 0x400 ;  /* 0x0000040000057882 */ /* 0x00cfe20000000000 */
[----:B------:R-:W-:Y:S01]  /*1100*/  UMOV UR4, 0x20 ;  /* 0x0000002000047882 */ /* 0x000fe20000000000 */
[----:B------:R-:W-:Y:S02]  /*1110*/  ULEA UR5, UR54, UR5, 0x18 ;  /* 0x0000000536057291 */ /* 0x000fe4000f8ec0ff */
[----:B------:R-:W-:-:S04]  /*1120*/  UIADD3 UR6, UPT, UPT, -UR4, 0x100000, URZ ;  /* 0x0010000004067890 */ /* 0x000fc8000fffe1ff */
[----:B------:R-:W-:Y:S02]  /*1130*/  USHF.L.U32 UR7, UR6, 0xb, URZ ;  /* 0x0000000b06077899 */ /* 0x000fe400080006ff */
[----:B------:R-:W-:Y:S01]  /*1140*/  USHF.L.U32 UR6, UR6, 0x1, URZ ;  /* 0x0000000106067899 */ /* 0x000fe200080006ff */
[----:B------:R-:W-:Y:S01]  /*1150*/  ELECT P1, URZ, PT ;  /* 0x0000000000ff782f */ /* 0x000fe20003820000 */
[----:B------:R-:W2:Y:S10]  /*1160*/  FENCE.VIEW.ASYNC.S ;  /* 0x00000000000073c6 */ /* 0x000eb40000000000 */
[----:B--2---:R4:W2:Y:S01]  /*1170*/  SYNCS.EXCH.64 URZ, [UR5+0x310], UR6 ;  /* 0x0003100605ff75b2 */ /* 0x0048a20008000100 */
[----:B------:R4:W3:Y:S01]  /*1180*/  SYNCS.EXCH.64 URZ, [UR5+0x320], UR6 ;  /* 0x0003200605ff75b2 */ /* 0x0008e20008000100 */
[----:B------:R4:W1:Y:S01]  /*1190*/  SYNCS.EXCH.64 URZ, [UR5+0x318], UR6 ;  /* 0x0003180605ff75b2 */ /* 0x0008620008000100 */
[----:B------:R4:W1:Y:S02]  /*11a0*/  SYNCS.EXCH.64 URZ, [UR5+0x328], UR6 ;  /* 0x0003280605ff75b2 */ /* 0x0008640008000100 */
[----:B----4-:R-:W-:Y:S01]  /*11b0*/  NOP ;  /* 0x0000000000007918 */ /* 0x010fe20000000000 */
.L_x_15:
[----:B------:R-:W4:Y:S01]  /*11c0*/  LDCU UR12, c[0x0][0x36c] ;  /* 0x00006d80ff0c77ac */ /* 0x000f220008000800 */
[----:B------:R-:W-:Y:S01]  /*11d0*/  LOP3.LUT R0, R142, 0x1f, RZ, 0xc0, !PT ;  /* 0x0000001f8e007812 */ /* 0x000fe200078ec0ff */
[----:B------:R-:W-:Y:S01]  /*11e0*/  NOP ;  /* 0x0000000000007918 */ /* 0x000fe20000000000 */
[----:B------:R-:W-:Y:S01]  /*11f0*/  VOTEU.ALL UP0, P0 ;  /* 0x0000000000ff7886 */ /* 0x000fe20000000000 */
[----:B--23--:R-:W-:Y:S01]  /*1200*/  UMOV UR6, 0x20 ;  /* 0x0000002000067882 */ /* 0x00cfe20000000000 */
[----:B------:R-:W-:-:S03]  /*1210*/  UISETP.NE.AND UP6, UPT, UR11, URZ, UPT ;  /* 0x000000ff0b00728c */ /* 0x000fc6000bfc5270 */
[----:B------:R-:W-:Y:S01]  /*1220*/  @!UP0 UMOV UR4, 0x400 ;  /* 0x0000040000048882 */ /* 0x000fe20000000000 */
[----:B------:R-:W-:-:S04]  /*1230*/  @!UP0 UIADD3 UR6, UPT, UPT, -UR6, 0x100000, URZ ;  /* 0x0010000006068890 */ /* 0x000fc8000fffe1ff */
[----:B------:R-:W-:Y:S02]  /*1240*/  @!UP0 USHF.L.U32 UR7, UR6, 0xb, URZ ;  /* 0x0000000b06078899 */ /* 0x000fe400080006ff */
[----:B------:R-:W-:Y:S02]  /*1250*/  @!UP0 USHF.L.U32 UR6, UR6, 0x1, URZ ;  /* 0x0000000106068899 */ /* 0x000fe400080006ff */
[----:B------:R-:W-:Y:S01]  /*1260*/  @!UP0 ULEA UR4, UR54, UR4, 0x18 ;  /* 0x0000000436048291 */ /* 0x000fe2000f8ec0ff */
[----:B------:R-:W-:Y:S01]  /*1270*/  VOTEU.ALL UP0, P0 ;  /* 0x0000000000ff7886 */ /* 0x000fe20000000000 */
[----:B----4-:R-:W-:Y:S01]  /*1280*/  UISETP.EQ.U32.AND UP1, UPT, UR12, 0x1, UPT ;  /* 0x000000010c00788c */ /* 0x010fe2000bf22070 */
[----:B------:R-:W2:Y:S09]  /*1290*/  FENCE.VIEW.ASYNC.S ;  /* 0x00000000000073c6 */ /* 0x000eb20000000000 */
[----:B--2---:R2:W3:Y:S02]  /*12a0*/  @!UP0 SYNCS.EXCH.64 URZ, [UR4+0x330], UR6 ;  /* 0x0003300604ff85b2 */ /* 0x0044e40008000100 */
[----:B--2---:R-:W-:Y:S01]  /*12b0*/  UP2UR UR4, UPR, URZ, 0x2 ;  /* 0x00000002ff047883 */ /* 0x004fe20008000000 */
[----:B------:R-:W-:Y:S11]  /*12c0*/  BRA.U !UP1, `(.L_x_16) ;  /* 0x0000000109087547 */ /* 0x000ff6000b800000 */
[----:B-1-3--:R-:W-:Y:S01]  /*12d0*/  UCGABAR_ARV ;  /* 0x00000000000079c7 */ /* 0x00afe20008000000 */
[----:B------:R-:W-:Y:S05]  /*12e0*/  BRA `(.L_x_17) ;  /* 0x0000000000047947 */ /* 0x000fea0003800000 */
.L_x_16:
[----:B-1-3--:R-:W-:Y:S01]  /*12f0*/  NOP ;  /* 0x0000000000007918 */ /* 0x00afe20000000000 */
.L_x_17:
[----:B------:R-:W1:Y:S01]  /*1300*/  S2UR UR10, SR_CTAID.X ;  /* 0x00000000000a79c3 */ /* 0x000e620000002500 */
[----:B------:R-:W-:-:S05]  /*1310*/  CS2R.32 R3, SR_CgaSize ;  /* 0x0000000000037805 */ /* 0x000fca0000008a00 */
[----:B------:R-:W-:-:S05]  /*1320*/  IMAD R3, R3, -0xa0, RZ ;  /* 0xffffff6003037824 */ /* 0x000fca00078e02ff */
[----:B------:R-:W-:-:S14]  /*1330*/  R2UR UR5, R3 ;  /* 0x00000000030572ca */ /* 0x000fdc00000e0000 */
[----:B------:R-:W2:Y:S01]  /*1340*/  LDCU UR5, c[0x0][UR5+0x2b0] ;  /* 0x00005600050577ac */ /* 0x000ea20008000800 */
[----:B------:R-:W-:-:S05]  /*1350*/  CS2R.32 R3, SR_CgaSize ;  /* 0x0000000000037805 */ /* 0x000fca0000008a00 */
[----:B------:R-:W-:-:S05]  /*1360*/  IMAD R3, R3, -0xa0, RZ ;  /* 0xffffff6003037824 */ /* 0x000fca00078e02ff */
[----:B------:R-:W-:-:S14]  /*1370*/  R2UR UR4, R3 ;  /* 0x00000000030472ca */ /* 0x000fdc00000e0000 */
[----:B------:R-:W3:Y:S01]  /*1380*/  LDCU UR4, c[0x0][UR4+0x2b4] ;  /* 0x00005680040477ac */ /* 0x000ee20008000800 */
[----:B------:R-:W4:Y:S01]  /*1390*/  S2UR UR51, SR_CTAID.Y ;  /* 0x00000000003379c3 */ /* 0x000f220000002600 */
[----:B------:R-:W-:-:S05]  /*13a0*/  CS2R.32 R3, SR_CgaSize ;  /* 0x0000000000037805 */ /* 0x000fca0000008a00 */
[----:B------:R-:W-:-:S05]  /*13b0*/  IMAD R3, R3, -0xa0, RZ ;  /* 0xffffff6003037824 */ /* 0x000fca00078e02ff */
[----:B------:R-:W-:-:S14]  /*13c0*/  R2UR UR7, R3 ;  /* 0x00000000030772ca */ /* 0x000fdc00000e0000 */
[----:B------:R-:W3:Y:S01]  /*13d0*/  LDCU UR7, c[0x0][UR7+0x2a0] ;  /* 0x00005400070777ac */ /* 0x000ee20008000800 */
[----:B------:R-:W-:-:S05]  /*13e0*/  CS2R.32 R3, SR_CgaSize ;  /* 0x0000000000037805 */ /* 0x000fca0000008a00 */
[----:B------:R-:W-:-:S05]  /*13f0*/  IMAD R3, R3, -0xa0, RZ ;  /* 0xffffff6003037824 */ /* 0x000fca00078e02ff */
[----:B------:R-:W-:-:S14]  /*1400*/  R2UR UR6, R3 ;  /* 0x00000000030672ca */ /* 0x000fdc00000e0000 */
[----:B------:R-:W3:Y:S01]  /*1410*/  LDCU UR6, c[0x0][UR6+0x2a4] ;  /* 0x00005480060677ac */ /* 0x000ee20008000800 */
[----:B------:R-:W-:Y:S02]  /*1420*/  USHF.R.U32.HI UR43, URZ, 0x1, UR54 ;  /* 0x00000001ff2b7899 */ /* 0x000fe40008011636 */
[----:B------:R-:W-:Y:S02]  /*1430*/  USHF.R.U32.HI UR42, URZ, 0x2, UR54 ;  /* 0x00000002ff2a7899 */ /* 0x000fe40008011636 */
[----:B------:R-:W-:Y:S02]  /*1440*/  USHF.L.U32 UR21, UR54, 0x9, URZ ;  /* 0x0000000936157899 */ /* 0x000fe400080006ff */
[----:B------:R-:W-:Y:S01]  /*1450*/  USHF.L.U32 UR15, UR54, 0x8, URZ ;  /* 0x00000008360f7899 */ /* 0x000fe200080006ff */
[----:B-1----:R-:W-:Y:S01]  /*1460*/  I2FP.F32.U32 R3, UR10 ;  /* 0x0000000a00037c45 */ /* 0x002fe20008201000 */
[----:B------:R-:W1:Y:S04]  /*1470*/  LDCU UR19, c[0x0][0xb24] ;  /* 0x00016480ff1377ac */ /* 0x000e680008000800 */
[----:B--2---:R-:W-:Y:S01]  /*1480*/  FMUL R3, R3, UR5 ;  /* 0x0000000503037c20 */ /* 0x004fe20008400000 */
[----:B------:R-:W-:Y:S01]  /*1490*/  ULOP3.LUT UR5, UR54, 0x3, URZ, 0xc0, !UPT ;  /* 0x0000000336057892 */ /* 0x000fe2000f8ec0ff */
[----:B----4-:R-:W-:Y:S01]  /*14a0*/  I2FP.F32.U32 R2, UR51 ;  /* 0x0000003300027c45 */ /* 0x010fe20008201000 */
[----:B------:R-:W2:Y:S03]  /*14b0*/  LDCU UR37, c[0x0][0xb24] ;  /* 0x00016480ff2577ac */ /* 0x000ea60008000800 */
[----:B------:R-:W4:Y:S01]  /*14c0*/  F2I.U32.TRUNC.NTZ R3, R3 ;  /* 0x0000000300037305 */ /* 0x000f22000020f000 */
[----:B---3--:R-:W-:Y:S01]  /*14d0*/  FMUL R2, R2, UR4 ;  /* 0x0000000402027c20 */ /* 0x008fe20008400000 */
[----:B------:R-:W-:-:S02]  /*14e0*/  ULOP3.LUT UR4, UR17, 0x4, UR54, 0xf8, !UPT ;  /* 0x0000000411047892 */ /* 0x000fc4000f8ef836 */
[----:B------:R-:W-:Y:S02]  /*14f0*/  UISETP.GT.U32.AND UP1, UPT, UR5, 0xffff, UPT ;  /* 0x0000ffff0500788c */ /* 0x000fe4000bf24070 */
[----:B------:R-:W-:Y:S02]  /*1500*/  UISETP.GT.U32.AND UP0, UPT, UR4, 0xffff, UPT ;  /* 0x0000ffff0400788c */ /* 0x000fe4000bf04070 */
[----:B------:R-:W3:Y:S01]  /*1510*/  F2I.U32.TRUNC.NTZ R2, R2 ;  /* 0x0000000200027305 */ /* 0x000ee2000020f000 */
[----:B------:R-:W1:Y:S01]  /*1520*/  LDCU UR18, c[0x0][0xb30] ;  /* 0x00016600ff1277ac */ /* 0x000e620008000800 */
[----:B------:R-:W-:Y:S01]  /*1530*/  UMOV UR14, 0x11 ;  /* 0x00000011000e7882 */ /* 0x000fe20000000000 */
[----:B------:R-:W-:Y:S01]  /*1540*/  UMOV UR13, 0x5 ;  /* 0x00000005000d7882 */ /* 0x000fe20000000000 */
[----:B----4-:R-:W-:Y:S01]  /*1550*/  R2UR UR49, R3 ;  /* 0x00000000033172ca */ /* 0x010fe200000e0000 */
[----:B------:R-:W-:Y:S01]  /*1560*/  USEL UR5, UR5, 0xffff, !UP1 ;  /* 0x0000ffff05057887 */ /* 0x000fe2000c800000 */
[----:B------:R-:W-:Y:S01]  /*1570*/  PRMT R3, RZ, 0x7610, R3 ;  /* 0x00007610ff037816 */ /* 0x000fe20000000003 */
[----:B------:R-:W-:Y:S01]  /*1580*/  USEL UR4, UR4, 0xffff, !UP0 ;  /* 0x0000ffff04047887 */ /* 0x000fe2000c000000 */
[----:B---3--:R-:W-:-:S02]  /*1590*/  R2UR UR48, R2 ;  /* 0x00000000023072ca */ /* 0x008fc400000e0000 */
[----:B------:R-:W-:-:S07]  /*15a0*/  PRMT R2, RZ, 0x7610, R2 ;  /* 0x00007610ff027816 */ /* 0x000fce0000000002 */
[----:B------:R-:W-:-:S04]  /*15b0*/  UIADD3 UR49, UPT, UPT, -UR49, URZ, URZ ;  /* 0x000000ff31317290 */ /* 0x000fc8000fffe1ff */
[----:B------:R-:W-:Y:S02]  /*15c0*/  UIMAD UR49, UR7, UR49, UR10 ;  /* 0x00000031073172a4 */ /* 0x000fe4000f8e020a */
[----:B------:R-:W-:-:S04]  /*15d0*/  UIADD3 UR48, UPT, UPT, -UR48, URZ, URZ ;  /* 0x000000ff30307290 */ /* 0x000fc8000fffe1ff */
[----:B------:R-:W-:Y:S01]  /*15e0*/  UIMAD UR48, UR6, UR48, UR51 ;  /* 0x00000030063072a4 */ /* 0x000fe2000f8e0233 */
[----:B-12---:R-:W-:Y:S11]  /*15f0*/  BRA.U UP6, `(.L_x_18) ;  /* 0x0000000106647547 */ /* 0x006ff6000b800000 */
[----:B------:R-:W-:Y:S02]  /*1600*/  UISETP.NE.AND UP0, UPT, UR48, URZ, UPT ;  /* 0x000000ff3000728c */ /* 0x000fe4000bf05270 */
[----:B------:R-:W-:Y:S02]  /*1610*/  UISETP.NE.AND UP2, UPT, UR48, 0x1, UPT ;  /* 0x000000013000788c */ /* 0x000fe4000bf45270 */
[----:B------:R-:W-:Y:S02]  /*1620*/  ULOP3.LUT UR7, UR49, 0x2, URZ, 0x3c, !UPT ;  /* 0x0000000231077892 */ /* 0x000fe4000f8e3cff */
[----:B------:R-:W-:Y:S02]  /*1630*/  UISETP.GT.U32.AND UP4, UPT, UR49, 0x1, UP0 ;  /* 0x000000013100788c */ /* 0x000fe40008784070 */
[----:B------:R-:W-:Y:S02]  /*1640*/  UISETP.GT.U32.AND UP3, UPT, UR49, 0x1, UP2 ;  /* 0x000000013100788c */ /* 0x000fe40009764070 */
[----:B------:R-:W-:-:S02]  /*1650*/  UISETP.GT.U32.AND UP1, UPT, UR7, 0x1, UP0 ;  /* 0x000000010700788c */ /* 0x000fc40008724070 */
[----:B------:R-:W-:Y:S02]  /*1660*/  UISETP.GT.U32.AND UP0, UPT, UR7, 0x1, UP2 ;  /* 0x000000010700788c */ /* 0x000fe40009704070 */
[----:B------:R-:W-:Y:S02]  /*1670*/  USEL UR8, URZ, 0x1, UP4 ;  /* 0x00000001ff087887 */ /* 0x000fe4000a000000 */
[----:B------:R-:W-:Y:S02]  /*1680*/  USEL UR7, URZ, 0x10, UP3 ;  /* 0x00000010ff077887 */ /* 0x000fe40009800000 */
[----:B------:R-:W-:Y:S02]  /*1690*/  USEL UR22, URZ, 0x2, UP4 ;  /* 0x00000002ff167887 */ /* 0x000fe4000a000000 */
[----:B------:R-:W-:Y:S02]  /*16a0*/  USEL UR20, URZ, 0x20, UP3 ;  /* 0x00000020ff147887 */ /* 0x000fe40009800000 */
[----:B------:R-:W-:-:S02]  /*16b0*/  USEL UR9, URZ, 0x4, UP1 ;  /* 0x00000004ff097887 */ /* 0x000fc40008800000 */
[----:B------:R-:W-:Y:S02]  /*16c0*/  UIADD3 UR22, UPT, UPT, UR22, UR7, UR8 ;  /* 0x0000000716167290 */ /* 0x000fe4000fffe008 */
[----:B------:R-:W-:Y:S02]  /*16d0*/  USEL UR7, URZ, 0x8, UP1 ;  /* 0x00000008ff077887 */ /* 0x000fe40008800000 */
[----:B------:R-:W-:Y:S02]  /*16e0*/  ULOP3.LUT UR6, UR49, 0xfffffffe, URZ, 0xc0, !UPT ;  /* 0xfffffffe31067892 */ /* 0x000fe4000f8ec0ff */
[----:B------:R-:W-:Y:S02]  /*16f0*/  USEL UR8, URZ, 0x40, UP0 ;  /* 0x00000040ff087887 */ /* 0x000fe40008000000 */
[----:B------:R-:W-:Y:S02]  /*1700*/  UIADD3 UR9, UPT, UPT, UR9, UR20, UR22 ;  /* 0x0000001409097290 */ /* 0x000fe4000fffe016 */
[----:B------:R-:W-:-:S02]  /*1710*/  ULEA UR6, UR48, UR6, 0x2 ;  /* 0x0000000630067291 */ /* 0x000fc4000f8e10ff */
[----:B------:R-:W-:Y:S02]  /*1720*/  USEL UR20, URZ, 0x80, UP0 ;  /* 0x00000080ff147887 */ /* 0x000fe40008000000 */
[----:B------:R-:W-:-:S03]  /*1730*/  UIADD3 UR8, UPT, UPT, UR7, UR8, UR9 ;  /* 0x0000000807087290 */ /* 0x000fc6000fffe009 */
[----:B------:R-:W-:Y:S01]  /*1740*/  UMOV UR7, 0x3 ;  /* 0x0000000300077882 */ /* 0x000fe20000000000 */
[----:B------:R-:W-:Y:S02]  /*1750*/  UIADD3 UR8, UPT, UPT, UR8, UR20, URZ ;  /* 0x0000001408087290 */ /* 0x000fe4000fffe0ff */
[----:B------:R-:W-:-:S04]  /*1760*/  USHF.L.U32 UR6, UR7, UR6, URZ ;  /* 0x0000000607067299 */ /* 0x000fc800080006ff */
[----:B------:R-:W-:Y:S02]  /*1770*/  MOV R3, UR8 ;  /* 0x0000000800037c02 */ /* 0x000fe40008000f00 */
[----:B------:R-:W-:-:S07]  /*1780*/  MOV R2, UR6 ;  /* 0x0000000600027c02 */ /* 0x000fce0008000f00 */
.L_x_18:
[----:B------:R-:W1:Y:S01]  /*1790*/  S2UR UR36, SR_CTAID.Z ;  /* 0x00000000002479c3 */ /* 0x000e620000002700 */
[----:B------:R-:W-:Y:S02]  /*17a0*/  UISETP.GE.AND UP0, UPT, UR19, 0x1, UPT ;  /* 0x000000011300788c */ /* 0x000fe4000bf06270 */
[----:B------:R-:W-:Y:S02]  /*17b0*/  ULOP3.LUT UR5, UR5, 0xffff, URZ, 0xc0, !UPT ;  /* 0x0000ffff05057892 */ /* 0x000fe4000f8ec0ff */
[----:B------:R-:W-:Y:S02]  /*17c0*/  ULOP3.LUT UR4, UR4, 0xffff, URZ, 0xc0, !UPT ;  /* 0x0000ffff04047892 */ /* 0x000fe4000f8ec0ff */
[----:B------:R-:W-:Y:S02]  /*17d0*/  UISETP.NE.AND UP3, UPT, UR11, 0x2, UPT ;  /* 0x000000020b00788c */ /* 0x000fe4000bf65270 */
[----:B------:R-:W-:Y:S02]  /*17e0*/  ULOP3.LUT UR43, UR43, 0x1, URZ, 0xc0, !UPT ;  /* 0x000000012b2b7892 */ /* 0x000fe4000f8ec0ff */
[----:B------:R-:W-:-:S02]  /*17f0*/  ULOP3.LUT UR42, UR42, 0x1, URZ, 0xc0, !UPT ;  /* 0x000000012a2a7892 */ /* 0x000fc4000f8ec0ff */
[----:B------:R-:W-:Y:S02]  /*1800*/  ULOP3.LUT UR21, UR21, 0x800, URZ, 0xc0, !UPT ;  /* 0x0000080015157892 */ /* 0x000fe4000f8ec0ff */
[----:B------:R-:W-:Y:S02]  /*1810*/  ULOP3.LUT UR15, UR15, 0x200, URZ, 0xc0, !UPT ;  /* 0x000002000f0f7892 */ /* 0x000fe4000f8ec0ff */
[----:B------:R-:W-:Y:S02]  /*1820*/  USHF.L.U32 UR14, UR14, UR5, URZ ;  /* 0x000000050e0e7299 */ /* 0x000fe400080006ff */
[----:B------:R-:W-:Y:S01]  /*1830*/  USHF.L.U32 UR13, UR13, UR4, URZ ;  /* 0x000000040d0d7299 */ /* 0x000fe200080006ff */
[----:B------:R-:W-:Y:S01]  /*1840*/  UMOV UR50, UR10 ;  /* 0x0000000a00327c82 */ /* 0x000fe20008000000 */
[----:B------:R-:W-:Y:S10]  /*1850*/  BRA.U !UP0, `(.L_x_19) ;  /* 0x0000000108b87547 */ /* 0x000ff4000b800000 */
[----:B------:R-:W2:Y:S01]  /*1860*/  LDCU.128 UR4, c[0x0][0xb10] ;  /* 0x00016200ff0477ac */ /* 0x000ea20008000c00 */
[----:B------:R-:W3:Y:S01]  /*1870*/  LDCU UR23, c[0x0][0x370] ;  /* 0x00006e00ff1777ac */ /* 0x000ee20008000800 */
[----:B------:R-:W4:Y:S01]  /*1880*/  LDCU UR22, c[0x0][0x374] ;  /* 0x00006e80ff1677ac */ /* 0x000f220008000800 */
[----:B------:R-:W1:Y:S01]  /*1890*/  LDCU UR50, c[0x0][0xb0c] ;  /* 0x00016180ff3277ac */ /* 0x000e620008000800 */
[----:B------:R-:W3:Y:S01]  /*18a0*/  LDCU UR20, c[0x0][0xb20] ;  /* 0x00016400ff1477ac */ /* 0x000ee20008000800 */
[----:B------:R-:W3:Y:S01]  /*18b0*/  LDCU.64 UR8, c[0x0][0xb28] ;  /* 0x00016500ff0877ac */ /* 0x000ee20008000a00 */
[----:B--2---:R-:W-:Y:S02]  /*18c0*/  UISETP.NE.AND UP0, UPT, UR6, 0x1, UPT ;  /* 0x000000010600788c */ /* 0x004fe4000bf05270 */
[----:B----4-:R-:W-:Y:S02]  /*18d0*/  UIMAD.WIDE.U32 UR28, UR22, UR7, URZ ;  /* 0x00000007161c72a5 */ /* 0x010fe4000f8e00ff */
[----:B------:R-:W-:-:S02]  /*18e0*/  UISETP.NE.AND UP2, UPT, UR19, 0x1, UPT ;  /* 0x000000011300788c */ /* 0x000fc4000bf45270 */
[----:B-1----:R-:W-:Y:S02]  /*18f0*/  UISETP.NE.AND UP1, UPT, UR50, 0x1, UPT ;  /* 0x000000013200788c */ /* 0x002fe4000bf25270 */
[----:B------:R-:W-:Y:S02]  /*1900*/  UIMAD.WIDE.U32 UR30, UR51, UR7, URZ ;  /* 0x00000007331e72a5 */ /* 0x000fe4000f8e00ff */
[----:B---3--:R-:W-:Y:S01]  /*1910*/  UIMAD.WIDE.U32 UR24, UR23, UR4, URZ ;  /* 0x00000004171872a5 */ /* 0x008fe2000f8e00ff */
[----:B------:R-:W-:Y:S01]  /*1920*/  UMOV UR7, UR29 ;  /* 0x0000001d00077c82 */ /* 0x000fe20008000000 */
[----:B------:R-:W-:Y:S02]  /*1930*/  UIMAD.WIDE.U32 UR28, UR10, UR4, URZ ;  /* 0x000000040a1c72a5 */ /* 0x000fe4000f8e00ff */
[----:B------:R-:W-:-:S03]  /*1940*/  @UP0 USHF.R.U32.HI UR22, URZ, UR20, UR7 ;  /* 0x00000014ff160299 */ /* 0x000fc60008011607 */
[----:B------:R-:W-:Y:S02]  /*1950*/  @UP1 USHF.R.U32.HI UR23, URZ, UR5, UR25 ;  /* 0x00000005ff171299 */ /* 0x000fe40008011619 */
[----:B------:R-:W-:Y:S02]  /*1960*/  UIMAD.WIDE.U32 UR24, UR22, UR8, URZ ;  /* 0x00000008161872a5 */ /* 0x000fe4000f8e00ff */
[----:B------:R-:W-:Y:S02]  /*1970*/  USHF.R.U32.HI UR31, URZ, UR20, UR31 ;  /* 0x00000014ff1f7299 */ /* 0x000fe4000801161f */
[----:B------:R-:W-:Y:S02]  /*1980*/  UIMAD.WIDE.U32 UR32, UR23, UR8, URZ ;  /* 0x00000008172072a5 */ /* 0x000fe4000f8e00ff */
[----:B------:R-:W-:Y:S02]  /*1990*/  @UP2 USHF.R.U32.HI UR22, URZ, UR9, UR25 ;  /* 0x00000009ff162299 */ /* 0x000fe40008011619 */
[----:B------:R-:W-:-:S02]  /*19a0*/  USHF.R.U32.HI UR29, URZ, UR5, UR29 ;  /* 0x00000005ff1d7299 */ /* 0x000fc4000801161d */
[----:B------:R-:W-:Y:S02]  /*19b0*/  USEL UR31, UR51, UR31, !UP0 ;  /* 0x0000001f331f7287 */ /* 0x000fe4000c000000 */
[----:B------:R-:W-:Y:S02]  /*19c0*/  @UP2 USHF.R.U32.HI UR23, URZ, UR9, UR33 ;  /* 0x00000009ff172299 */ /* 0x000fe40008011621 */
[----:B------:R-:W-:Y:S02]  /*19d0*/  UIMAD UR22, UR22, UR19, URZ ;  /* 0x00000013161672a4 */ /* 0x000fe4000f8e02ff */
[----:B------:R-:W-:Y:S02]  /*19e0*/  USEL UR29, UR10, UR29, !UP1 ;  /* 0x0000001d0a1d7287 */ /* 0x000fe4000c800000 */
[----:B------:R-:W-:Y:S02]  /*19f0*/  UIMAD UR4, UR23, UR19, URZ ;  /* 0x00000013170472a4 */ /* 0x000fe4000f8e02ff */
[----:B------:R-:W-:-:S02]  /*1a00*/  UISETP.GE.AND UP0, UPT, UR31, UR22, UPT ;  /* 0x000000161f00728c */ /* 0x000fc4000bf06270 */
[----:B------:R-:W-:Y:S02]  /*1a10*/  UIMAD.WIDE.U32 UR32, UR31, UR8, URZ ;  /* 0x000000081f2072a5 */ /* 0x000fe4000f8e00ff */
[----:B------:R-:W-:Y:S02]  /*1a20*/  UISETP.GE.OR UP0, UPT, UR29, UR4, UP0 ;  /* 0x000000041d00728c */ /* 0x000fe40008706670 */
[----:B------:R-:W-:Y:S02]  /*1a30*/  USHF.R.U32.HI UR4, URZ, UR9, UR33 ;  /* 0x00000009ff047299 */ /* 0x000fe40008011621 */
[----:B------:R-:W-:Y:S02]  /*1a40*/  UIMAD.WIDE.U32 UR24, UR29, UR8, URZ ;  /* 0x000000081d1872a5 */ /* 0x000fe4000f8e00ff */
[----:B------:R-:W-:Y:S02]  /*1a50*/  USEL UR4, UR31, UR4, !UP2 ;  /* 0x000000041f047287 */ /* 0x000fe4000d000000 */
[----:B------:R-:W-:-:S02]  /*1a60*/  UIADD3 UR5, UPT, UPT, -UR31, URZ, URZ ;  /* 0x000000ff1f057290 */ /* 0x000fc4000fffe1ff */
[----:B------:R-:W-:Y:S02]  /*1a70*/  UIADD3 UR8, UPT, UPT, -UR4, URZ, URZ ;  /* 0x000000ff04087290 */ /* 0x000fe4000fffe1ff */
[----:B------:R-:W-:Y:S02]  /*1a80*/  @!UP0 USHF.R.U32.HI UR9, URZ, UR9, UR25 ;  /* 0x00000009ff098299 */ /* 0x000fe40008011619 */
[----:B------:R-:W-:Y:S02]  /*1a90*/  UIMAD UR8, UR19, UR8, UR31 ;  /* 0x00000008130872a4 */ /* 0x000fe4000f8e021f */
[----:B------:R-:W-:Y:S02]  /*1aa0*/  @!UP0 USEL UR9, UR29, UR9, !UP2 ;  /* 0x000000091d098287 */ /* 0x000fe4000d000000 */
[----:B------:R-:W-:Y:S02]  /*1ab0*/  UIADD3 UR7, UPT, UPT, -UR29, URZ, URZ ;  /* 0x000000ff1d077290 */ /* 0x000fe4000fffe1ff */
[----:B------:R-:W-:-:S02]  /*1ac0*/  @!UP0 UIMAD UR8, UR8, UR23, UR9 ;  /* 0x00000017080882a4 */ /* 0x000fc4000f8e0209 */
[----:B------:R-:W-:Y:S02]  /*1ad0*/  @!UP0 UIADD3 UR4, UPT, UPT, UR4, -UR9, URZ ;  /* 0x8000000904048290 */ /* 0x000fe4000fffe0ff */
[----:B------:R-:W-:Y:S02]  /*1ae0*/  UIMAD UR5, UR6, UR5, UR51 ;  /* 0x00000005060572a4 */ /* 0x000fe4000f8e0233 */
[----:B------:R-:W-:Y:S02]  /*1af0*/  @!UP0 UIMAD UR31, UR4, UR19, UR29 ;  /* 0x00000013041f82a4 */ /* 0x000fe4000f8e021d */
[----:B------:R-:W-:Y:S01]  /*1b00*/  UIMAD UR7, UR50, UR7, UR10 ;  /* 0x00000007320772a4 */ /* 0x000fe2000f8e020a */
[----:B------:R-:W-:Y:S01]  /*1b10*/  @!UP0 UMOV UR29, UR8 ;  /* 0x00000008001d8c82 */ /* 0x000fe20008000000 */
[----:B------:R-:W-:Y:S02]  /*1b20*/  UIMAD UR51, UR31, UR6, UR5 ;  /* 0x000000061f3372a4 */ /* 0x000fe4000f8e0205 */
[----:B------:R-:W-:-:S12]  /*1b30*/  UIMAD UR50, UR29, UR50, UR7 ;  /* 0x000000321d3272a4 */ /* 0x000fd8000f8e0207 */
.L_x_19:
[----:B------:R-:W-:-:S09]  /*1b40*/  UISETP.NE.AND UP0, UPT, UR18, 0x1, UPT ;  /* 0x000000011200788c */ /* 0x000fd2000bf05270 */
[----:B------:R-:W-:Y:S05]  /*1b50*/  BRA.U UP0, `(.L_x_20) ;  /* 0x0000000100407547 */ /* 0x000fea000b800000 */
[----:B------:R-:W2:Y:S01]  /*1b60*/  LDCU.128 UR4, c[0x0][0xb10] ;  /* 0x00016200ff0477ac */ /* 0x000ea20008000c00 */
[----:B------:R-:W3:Y:S01]  /*1b70*/  LDCU UR9, c[0x0][0xb0c] ;  /* 0x00016180ff0977ac */ /* 0x000ee20008000800 */
[----:B------:R-:W4:Y:S01]  /*1b80*/  LDCU UR8, c[0x0][0xb20] ;  /* 0x00016400ff0877ac */ /* 0x000f220008000800 */
[----:B--2---:R-:W-:Y:S02]  /*1b90*/  UIMAD.WIDE.U32 UR22, UR50, UR4, URZ ;  /* 0x00000004321672a5 */ /* 0x004fe4000f8e00ff */
[----:B------:R-:W-:Y:S02]  /*1ba0*/  UIMAD.WIDE.U32 UR18, UR51, UR7, URZ ;  /* 0x00000007331272a5 */ /* 0x000fe4000f8e00ff */
[----:B---3--:R-:W-:Y:S02]  /*1bb0*/  UISETP.NE.AND UP1, UPT, UR9, 0x1, UPT ;  /* 0x000000010900788c */ /* 0x008fe4000bf25270 */
[----:B------:R-:W-:Y:S01]  /*1bc0*/  UISETP.NE.AND UP0, UPT, UR6, 0x1, UPT ;  /* 0x000000010600788c */ /* 0x000fe2000bf05270 */
[----:B------:R-:W-:Y:S01]  /*1bd0*/  UMOV UR7, UR23 ;  /* 0x0000001700077c82 */ /* 0x000fe20008000000 */
[----:B----4-:R-:W-:-:S02]  /*1be0*/  USHF.R.U32.HI UR8, URZ, UR8, UR19 ;  /* 0x00000008ff087299 */ /* 0x010fc40008011613 */
[----:B------:R-:W-:Y:S02]  /*1bf0*/  USHF.R.U32.HI UR5, URZ, UR5, UR7 ;  /* 0x00000005ff057299 */ /* 0x000fe40008011607 */
[----:B------:R-:W-:Y:S02]  /*1c00*/  USEL UR8, UR51, UR8, !UP0 ;  /* 0x0000000833087287 */ /* 0x000fe4000c000000 */
[----:B------:R-:W-:-:S04]  /*1c10*/  USEL UR5, UR50, UR5, !UP1 ;  /* 0x0000000532057287 */ /* 0x000fc8000c800000 */
[----:B------:R-:W-:Y:S02]  /*1c20*/  UIADD3 UR4, UPT, UPT, -UR8, UR5, URZ ;  /* 0x0000000508047290 */ /* 0x000fe4000fffe1ff */
[----:B------:R-:W-:Y:S02]  /*1c30*/  UIADD3 UR5, UPT, UPT, UR8, -UR5, URZ ;  /* 0x8000000508057290 */ /* 0x000fe4000fffe0ff */
[----:B------:R-:W-:Y:S02]  /*1c40*/  UIMAD UR51, UR4, UR6, UR51 ;  /* 0x00000006043372a4 */ /* 0x000fe4000f8e0233 */
[----:B------:R-:W-:-:S12]  /*1c50*/  UIMAD UR50, UR5, UR9, UR50 ;  /* 0x00000009053272a4 */ /* 0x000fd8000f8e0232 */
.L_x_20:
[----:B------:R-:W-:-:S09]  /*1c60*/  UISETP.EQ.U32.AND UP0, UPT, UR12, 0x1, UPT ;  /* 0x000000010c00788c */ /* 0x000fd2000bf02070 */
[----:B------:R-:W-:Y:S05]  /*1c70*/  BRA.U !UP0, `(.L_x_21) ;  /* 0x00000001080c7547 */ /* 0x000fea000b800000 */
[----:B------:R-:W-:Y:S01]  /*1c80*/  UCGABAR_WAIT ;  /* 0x0000000000007dc7 */ /* 0x000fe20008000000 */
[----:B------:R-:W-:Y:S01]  /*1c90*/  CCTL.IVALL ;  /* 0x00000000ff00798f */ /* 0x000fe20002000000 */
[----:B------:R-:W-:Y:S05]  /*1ca0*/  BRA `(.L_x_22) ;  /* 0x0000000000047947 */ /* 0x000fea0003800000 */
.L_x_21:
[----:B------:R-:W-:Y:S06]  /*1cb0*/  BAR.SYNC.DEFER_BLOCKING 0x0 ;  /* 0x0000000000007b1d */ /* 0x000fec0000010000 */
.L_x_22:
[----:B------:R-:W-:Y:S05]  /*1cc0*/  BRA.U UP3, `(.L_x_23) ;  /* 0x0000002903087547 */ /* 0x000fea000b800000 */
[----:B------:R-:W2:Y:S01]  /*1cd0*/  LDCU UR6, c[0x0][0x38c] ;  /* 0x00007180ff0677ac */ /* 0x000ea20008000800 */
[----:B------:R-:W-:Y:S01]  /*1ce0*/  PLOP3.LUT P1, PT, PT, PT, UP5, 0x80, 0x8 ;  /* 0x000000000008781c */ /* 0x000fe20003f2f058 */
[----:B------:R-:W-:Y:S01]  /*1cf0*/  IMAD.MOV.U32 R12, RZ, RZ, 0x1 ;  /* 0x00000001ff0c7424 */ /* 0x000fe200078e00ff */
[----:B------:R-:W-:Y:S01]  /*1d00*/  ISETP.NE.AND P2, PT, R0, RZ, P3 ;  /* 0x000000ff0000720c */ /* 0x000fe20001f45270 */
[----:B------:R-:W-:Y:S01]  /*1d10*/  USHF.L.U32 UR5, UR10, 0x5, URZ ;  /* 0x000000050a057899 */ /* 0x000fe200080006ff */
[----:B------:R-:W-:Y:S01]  /*1d20*/  PLOP3.LUT P1, PT, P1, PT, PT, 0x8, 0x80 ;  /* 0x000000000080781c */ /* 0x000fe20000f2e170 */
[----:B------:R-:W-:Y:S01]  /*1d30*/  USHF.L.U32 UR4, UR10, 0x7, URZ ;  /* 0x000000070a047899 */ /* 0x000fe200080006ff */
[----:B------:R-:W-:Y:S01]  /*1d40*/  CS2R R10, SRZ ;  /* 0x00000000000a7805 */ /* 0x000fe2000001ff00 */
[----:B------:R-:W-:Y:S01]  /*1d50*/  UISETP.NE.AND UP1, UPT, UR11, URZ, UPT ;  /* 0x000000ff0b00728c */ /* 0x000fe2000bf25270 */
[----:B------:R-:W-:Y:S01]  /*1d60*/  IMAD.MOV.U32 R9, RZ, RZ, RZ ;  /* 0x000000ffff097224 */ /* 0x000fe200078e00ff */
[----:B------:R-:W-:Y:S01]  /*1d70*/  ULOP3.LUT UR5, UR5, 0x20, URZ, 0xc0, !UPT ;  /* 0x0000002005057892 */ /* 0x000fe2000f8ec0ff */
[----:B------:R-:W-:Y:S01]  /*1d80*/  IMAD.MOV.U32 R8, RZ, RZ, 0x1 ;  /* 0x00000001ff087424 */ /* 0x000fe200078e00ff */
[----:B------:R-:W-:Y:S01]  /*1d90*/  ULOP3.LUT UR4, UR4, 0x80, URZ, 0xc0, !UPT ;  /* 0x0000008004047892 */ /* 0x000fe2000f8ec0ff */
[----:B------:R-:W3:Y:S01]  /*1da0*/  LDCU UR23, c[0x0][0x370] ;  /* 0x00006e00ff1777ac */ /* 0x000ee20008000800 */
[----:B--2---:R-:W-:-:S02]  /*1db0*/  UIADD3 UR8, UPT, UPT, UR6, 0x1f, URZ ;  /* 0x0000001f06087890 */ /* 0x004fc4000fffe0ff */
[----:B------:R-:W-:Y:S02]  /*1dc0*/  UIADD3 UR24, UPT, UPT, UR6, 0x3e, URZ ;  /* 0x0000003e06187890 */ /* 0x000fe4000fffe0ff */
[----:B------:R-:W-:Y:S02]  /*1dd0*/  USHF.R.S32.HI UR7, URZ, 0x1f, UR8 ;  /* 0x0000001fff077899 */ /* 0x000fe40008011408 */
[----:B------:R-:W-:Y:S02]  /*1de0*/  UIADD3 UR6, UPT, UPT, UR6, -0x1, URZ ;  /* 0xffffffff06067890 */ /* 0x000fe4000fffe0ff */
[----:B------:R-:W-:Y:S02]  /*1df0*/  ULEA.HI UR7, UR7, UR8, URZ, 0x5 ;  /* 0x0000000807077291 */ /* 0x000fe4000f8f28ff */
[----:B------:R-:W-:Y:S02]  /*1e00*/  UISETP.GE.U32.AND UP2, UPT, UR6, -0x3f, UPT ;  /* 0xffffffc10600788c */ /* 0x000fe4000bf46070 */
[----:B------:R-:W-:Y:S01]  /*1e10*/  USHF.R.S32.HI UR27, URZ, 0x5, UR7 ;  /* 0x00000005ff1b7899 */ /* 0x000fe20008011407 */
[----:B------:R-:W2:Y:S03]  /*1e20*/  LDCU.64 UR28, c[0x0][0x348] ;  /* 0x00006900ff1c77ac */ /* 0x000ea60008000a00 */
[----:B------:R-:W-:Y:S01]  /*1e30*/  UISETP.LT.U32.AND UP0, UPT, UR27, 0x29, UPT ;  /* 0x000000291b00788c */ /* 0x000fe2000bf01070 */
[----:B------:R-:W4:Y:S03]  /*1e40*/  LDCU UR22, c[0x0][0x374] ;  /* 0x00006e80ff1677ac */ /* 0x000f260008000800 */
[----:B------:R-:W-:-:S02]  /*1e50*/  USEL UR25, UR27, 0x29, UP0 ;  /* 0x000000291b197887 */ /* 0x000fc40008000000 */
[----:B------:R-:W-:Y:S02]  /*1e60*/  USEL UR38, UR26, 0x2, UP1 ;  /* 0x000000021a267887 */ /* 0x000fe40008800000 */
[----:B------:R-:W-:Y:S02]  /*1e70*/  UIADD3 UR31, UPT, UPT, UR25, -0x1, URZ ;  /* 0xffffffff191f7890 */ /* 0x000fe4000fffe0ff */
[----:B------:R-:W-:Y:S02]  /*1e80*/  @UP2 UIADD3 UR31, UPT, UPT, UR25, URZ, URZ ;  /* 0x000000ff191f2290 */ /* 0x000fe4000fffe0ff */
[----:B------:R-:W-:Y:S02]  /*1e90*/  ULEA UR43, UR43, UR5, 0x4 ;  /* 0x000000052b2b7291 */ /* 0x000fe4000f8e20ff */
[----:B------:R-:W-:Y:S02]  /*1ea0*/  UIADD3 UR30, UPT, UPT, UR31, 0x1, URZ ;  /* 0x000000011f1e7890 */ /* 0x000fe4000fffe0ff */
[----:B------:R-:W-:-:S02]  /*1eb0*/  ULEA UR42, UR42, UR4, 0x6 ;  /* 0x000000042a2a7291 */ /* 0x000fc4000f8e30ff */
[----:B------:R-:W-:Y:S02]  /*1ec0*/  UIADD3 UR44, UPT, UPT, UR27, -UR25, URZ ;  /* 0x800000191b2c7290 */ /* 0x000fe4000fffe0ff */
[----:B------:R-:W-:Y:S01]  /*1ed0*/  UIADD3 UR31, UPT, UPT, -UR31, URZ, URZ ;  /* 0x000000ff1f1f7290 */ /* 0x000fe2000fffe1ff */
[----:B--234-:R-:W-:-:S11]  /*1ee0*/  UMOV UR41, URZ ;  /* 0x000000ff00297c82 */ /* 0x01cfd60008000000 */
.L_x_43:
[----:B------:R-:W-:Y:S01]  /*1ef0*/  UISETP.NE.AND UP0, UPT, UR54, URZ, UPT ;  /* 0x000000ff3600728c */ /* 0x000fe2000bf05270 */
[----:B------:R-:W2:Y:S08]  /*1f00*/  S2UR UR54, SR_CgaCtaId ;  /* 0x00000000003679c3 */ /* 0x000eb00000008800 */
[----:B------:R-:W-:Y:S05]  /*1f10*/  BRA.U UP0, `(.L_x_24) ;  /* 0x0000000100347547 */ /* 0x000fea000b800000 */
[----:B------:R-:W3:Y:S01]  /*1f20*/  S2R R0, SR_CgaCtaId ;  /* 0x0000000000007919 */ /* 0x000ee20000008800 */
[----:B------:R-:W-:-:S04]  /*1f30*/  MOV R2, 0x400 ;  /* 0x0000040000027802 */ /* 0x000fc80000000f00 */
[----:B---3--:R-:W-:Y:S02]  /*1f40*/  LEA R0, R0, R2, 0x18 ;  /* 0x0000000200007211 */ /* 0x008fe400078ec0ff */
[----:B------:R-:W-:-:S03]  /*1f50*/  SHF.L.U32 R2, R8, 0x1f, RZ ;  /* 0x0000001f08027819 */ /* 0x000fc600000006ff */
[----:B------:R-:W-:-:S04]  /*1f60*/  IMAD R0, R9, 0x8, R0 ;  /* 0x0000000809007824 */ /* 0x000fc800078e0200 */
[----:B------:R-:W3:Y:S02]  /*1f70*/  SYNCS.PHASECHK.TRANS64.TRYWAIT P0, [R0+URZ+0x320], R2 ;  /* 0x00032002000075a7 */ /* 0x000ee400080011ff */
[----:B---3--:R-:W-:Y:S05]  /*1f80*/  @!P0 BRA `(.L_x_25) ;  /* 0x0000006c00cc8947 */ /* 0x008fea0003800000 */
.L_x_151:
[----:B------:R-:W-:Y:S01]  /*1f90*/  VIADD R9, R9, 0x1 ;  /* 0x0000000109097836 */ /* 0x000fe20000000000 */
[----:B------:R3:W-:Y:S04]  /*1fa0*/  SYNCS.ARRIVE.TRANS64.A1T0 RZ, [R0+URZ+0x310], RZ ;  /* 0x000310ff00ff79a7 */ /* 0x0007e800081000ff */
[----:B------:R-:W-:-:S04]  /*1fb0*/  ISETP.NE.AND P0, PT, R9, 0x2, PT ;  /* 0x000000020900780c */ /* 0x000fc80003f05270 */
[----:B------:R-:W-:Y:S02]  /*1fc0*/  SEL R9, R9, RZ, P0 ;  /* 0x000000ff09097207 */ /* 0x000fe40000000000 */
[----:B---3--:R-:W-:-:S04]  /*1fd0*/  SEL R0, RZ, 0x1, P0 ;  /* 0x00000001ff007807 */ /* 0x008fc80000000000 */
[----:B------:R-:W-:-:S07]  /*1fe0*/  LOP3.LUT R8, R8, R0, RZ, 0x3c, !PT ;  /* 0x0000000008087212 */ /* 0x000fce00078e3cff */
.L_x_24:
[----:B------:R-:W-:Y:S01]  /*1ff0*/  UMOV UR26, 0x400 ;  /* 0x00000400001a7882 */ /* 0x000fe20000000000 */
[----:B------:R-:W-:Y:S01]  /*2000*/  UISETP.GE.U32.AND UP0, UPT, UR24, 0x3f, UPT ;  /* 0x0000003f1800788c */ /* 0x000fe2000bf06070 */
[----:B------:R-:W-:Y:S01]  /*2010*/  SHF.L.U32 R0, R12, 0x1f, RZ ;  /* 0x0000001f0c007819 */ /* 0x000fe200000006ff */
[----:B--2---:R-:W-:Y:S02]  /*2020*/  ULEA UR26, UR54, UR26, 0x18 ;  /* 0x0000001a361a7291 */ /* 0x004fe4000f8ec0ff */
[----:B------:R-:W-:Y:S02]  /*2030*/  ULEA.HI UR35, UR50, UR50, URZ, 0x1 ;  /* 0x0000003232237291 */ /* 0x000fe4000f8f08ff */
[----:B------:R-:W-:Y:S02]  /*2040*/  ULEA UR4, UR41, UR26, 0x3 ;  /* 0x0000001a29047291 */ /* 0x000fe4000f8e18ff */
[----:B------:R-:W-:Y:S02]  /*2050*/  USHF.L.U32 UR35, UR35, 0x7, URZ ;  /* 0x0000000723237899 */ /* 0x000fe400080006ff */
[----:B------:R-:W-:-:S02]  /*2060*/  ULEA UR11, UR51, UR43, 0x6 ;  /* 0x0000002b330b7291 */ /* 0x000fc4000f8e30ff */
[----:B------:R-:W-:-:S03]  /*2070*/  ULOP3.LUT UR35, UR35, 0xffffff00, URZ, 0xc0, !UPT ;  /* 0xffffff0023237892 */ /* 0x000fc6000f8ec0ff */
[----:B------:R2:W3:Y:S01]  /*2080*/  SYNCS.PHASECHK.TRANS64.TRYWAIT P0, [UR4+0x148], R0 ;  /* 0x00014800ff0075a7 */ /* 0x0004e20008001104 */
[----:B------:R-:W-:Y:S01]  /*2090*/  UIADD3 UR35, UPT, UPT, UR42, UR35, URZ ;  /* 0x000000232a237290 */ /* 0x000fe2000fffe0ff */
[----:B------:R-:W-:Y:S01]  /*20a0*/  UMOV UR4, URZ ;  /* 0x000000ff00047c82 */ /* 0x000fe20008000000 */
[----:B------:R-:W-:Y:S10]  /*20b0*/  BRA.U !UP0, `(.L_x_26) ;  /* 0x0000000108c87547 */ /* 0x000ff4000b800000 */
[----:B------:R-:W-:Y:S01]  /*20c0*/  UMOV UR5, UR31 ;  /* 0x0000001f00057c82 */ /* 0x000fe20008000000 */
[----:B------:R-:W-:Y:S01]  /*20d0*/  UMOV UR20, UR41 ;  /* 0x0000002900147c82 */ /* 0x000fe20008000000 */
[----:B------:R-:W-:-:S05]  /*20e0*/  UMOV UR34, URZ ;  /* 0x000000ff00227c82 */ /* 0x000fca0008000000 */
.L_x_32:
[----:B------:R-:W-:Y:S01]  /*20f0*/  ULEA UR33, UR20, UR26, 0x3 ;  /* 0x0000001a14217291 */ /* 0x000fe2000f8e18ff */
[----:B---3--:R-:W-:Y:S01]  /*2100*/  @P3 MOV R2, 0x2800 ;  /* 0x0000280000023802 */ /* 0x008fe20000000f00 */
[----:B-1-34-:R-:W-:Y:S10]  /*2110*/  @P0 BRA `(.L_x_27) ;  /* 0x00000000000c0947 */ /* 0x01aff40003800000 */
[----:B------:R-:W-:-:S04]  /*2120*/  SHF.L.U32 R3, R12, 0x1f, RZ ;  /* 0x0000001f0c037819 */ /* 0x000fc800000006ff */
[----:B------:R-:W3:Y:S02]  /*2130*/  SYNCS.PHASECHK.TRANS64.TRYWAIT P0, [UR33+0x148], R3 ;  /* 0x00014803ff0075a7 */ /* 0x000ee40008001121 */
[----:B---3--:R-:W-:Y:S05]  /*2140*/  @!P0 BRA `(.L_x_28) ;  /* 0x0000006c00708947 */ /* 0x008fea0003800000 */
.L_x_27:
[----:B------:R3:W-:Y:S01]  /*2150*/  @P3 SYNCS.ARRIVE.TRANS64 RZ, [UR33], R2 ;  /* 0x00000002ffff39a7 */ /* 0x0007e20008000021 */
[----:B------:R-:W-:Y:S02]  /*2160*/  ULOP3.LUT UR4, UR38, 0x2, URZ, 0xfc, !UPT ;  /* 0x0000000226047892 */ /* 0x000fe4000f8efcff */
[----:B------:R-:W-:Y:S02]  /*2170*/  UIADD3 UR5, UPT, UPT, UR5, 0x1, URZ ;  /* 0x0000000105057890 */ /* 0x000fe4000fffe0ff */
[----:B------:R-:W-:Y:S02]  /*2180*/  UISETP.NE.AND UP0, UPT, UR4, 0x2, UPT ;  /* 0x000000020400788c */ /* 0x000fe4000bf05270 */
[----:B------:R-:W-:-:S07]  /*2190*/  UISETP.NE.AND UP2, UPT, UR5, 0x1, UPT ;  /* 0x000000010500788c */ /* 0x000fce000bf45270 */
[----:B------:R-:W-:Y:S05]  /*21a0*/  BRA.U UP0, `(.L_x_29) ;  /* 0x0000000100047547 */ /* 0x000fea000b800000 */
[----:B-1----:R-:W-:Y:S05]  /*21b0*/  BPT.TRAP 0x1 ;  /* 0x000000040000795c */ /* 0x002fea0000300000 */
.L_x_29:
[----:B------:R-:W-:Y:S04]  /*21c0*/  BSSY.RECONVERGENT B0, `(.L_x_30) ;  /* 0x0000003000007945 */ /* 0x000fe80003800200 */
[----:B------:R-:W-:Y:S05]  /*21d0*/  @!P2 BRA `(.L_x_31) ;  /* 0x000000000004a947 */ /* 0x000fea0003800000 */
[----:B-1----:R-:W-:Y:S05]  /*21e0*/  BPT.TRAP 0x1 ;  /* 0x000000040000795c */ /* 0x002fea0000300000 */
.L_x_31:
[----:B-1----:R-:W-:Y:S05]  /*21f0*/  BSYNC.RECONVERGENT B0 ;  /* 0x0000000000007941 */ /* 0x002fea0003800200 */
.L_x_30:
[----:B------:R-:W-:Y:S02]  /*2200*/  UIADD3 UR41, UPT, UPT, UR20, 0x1, URZ ;  /* 0x0000000114297890 */ /* 0x000fe4000fffe0ff */
[----:B------:R-:W-:Y:S02]  /*2210*/  ULEA UR32, UR20, UR21, 0xc ;  /* 0x0000001514207291 */ /* 0x000fe4000f8e60ff */
[----:B------:R-:W-:Y:S02]  /*2220*/  UISETP.NE.AND UP0, UPT, UR41, 0x29, UPT ;  /* 0x000000292900788c */ /* 0x000fe4000bf05270 */
[----:B------:R-:W-:Y:S02]  /*2230*/  UIADD3 UR46, UP1, UPT, UR28, 0x80, URZ ;  /* 0x000000801c2e7890 */ /* 0x000fe4000ff3e0ff */
[----:B------:R-:W-:Y:S02]  /*2240*/  USEL UR6, URZ, 0x1, UP0 ;  /* 0x00000001ff067887 */ /* 0x000fe40008000000 */
[----:B------:R-:W-:-:S02]  /*2250*/  USEL UR41, UR41, URZ, UP0 ;  /* 0x000000ff29297287 */ /* 0x000fc40008000000 */
[----:B------:R-:W-:Y:S02]  /*2260*/  ULEA UR8, UR20, UR15, 0xa ;  /* 0x0000000f14087291 */ /* 0x000fe4000f8e50ff */
[----:B------:R-:W-:Y:S01]  /*2270*/  UIADD3 UR18, UP0, UPT, UR28, 0x180, URZ ;  /* 0x000001801c127890 */ /* 0x000fe2000ff1e0ff */
[----:B------:R-:W-:Y:S01]  /*2280*/  LOP3.LUT R12, R12, UR6, RZ, 0x3c, !PT ;  /* 0x000000060c0c7c12 */ /* 0x000fe2000f8e3cff */
[----:B------:R-:W-:Y:S02]  /*2290*/  ULEA UR4, UR41, UR26, 0x3 ;  /* 0x0000001a29047291 */ /* 0x000fe4000f8e18ff */
[----:B------:R-:W-:Y:S01]  /*22a0*/  ULOP3.LUT UR33, UR33, 0xfefffff8, URZ, 0xc0, !UPT ;  /* 0xfefffff821217892 */ /* 0x000fe2000f8ec0ff */
[----:B--2---:R-:W-:Y:S01]  /*22b0*/  SHF.L.U32 R0, R12, 0x1f, RZ ;  /* 0x0000001f0c007819 */ /* 0x004fe200000006ff */
[----:B------:R-:W-:Y:S02]  /*22c0*/  UIADD3.X UR47, UPT, UPT, URZ, UR29, URZ, UP1, !UPT ;  /* 0x0000001dff2f7290 */ /* 0x000fe40008ffe4ff */
[----:B------:R-:W-:-:S02]  /*22d0*/  UIADD3 UR32, UPT, UPT, UR26, 0x4600, UR32 ;  /* 0x000046001a207890 */ /* 0x000fc4000fffe020 */
[----:B------:R-:W-:Y:S01]  /*22e0*/  UPRMT UR7, URZ, 0x5410, UR14 ;  /* 0x00005410ff077896 */ /* 0x000fe2000800000e */
[----:B------:R4:W1:Y:S01]  /*22f0*/  SYNCS.PHASECHK.TRANS64.TRYWAIT P0, [UR4+0x148], R0 ;  /* 0x00014800ff0075a7 */ /* 0x0008620008001104 */
[----:B------:R-:W-:Y:S02]  /*2300*/  UIADD3 UR8, UPT, UPT, UR26, 0x2d600, UR8 ;  /* 0x0002d6001a087890 */ /* 0x000fe4000fffe008 */
[----:B------:R-:W-:Y:S02]  /*2310*/  UIADD3.X UR19, UPT, UPT, URZ, UR29, URZ, UP0, !UPT ;  /* 0x0000001dff137290 */ /* 0x000fe400087fe4ff */
[----:B------:R-:W-:Y:S01]  /*2320*/  UPRMT UR6, URZ, 0x5410, UR13 ;  /* 0x00005410ff067896 */ /* 0x000fe2000800000d */
[----:B------:R-:W-:Y:S01]  /*2330*/  UMOV UR16, 0x0 ;  /* 0x0000000000107882 */ /* 0x000fe20000000000 */
[----:B------:R-:W-:Y:S01]  /*2340*/  UMOV UR17, 0x10000000 ;  /* 0x1000000000117882 */ /* 0x000fe20000000000 */
[----:B------:R-:W-:Y:S01]  /*2350*/  UMOV UR10, UR34 ;  /* 0x00000022000a7c82 */ /* 0x000fe20008000000 */
[----:B------:R-:W-:Y:S01]  /*2360*/  UMOV UR12, UR36 ;  /* 0x00000024000c7c82 */ /* 0x000fe20008000000 */
[----:B------:R-:W-:Y:S01]  /*2370*/  UMOV UR9, UR33 ;  /* 0x0000002100097c82 */ /* 0x000fe20008000000 */
[----:B------:R2:W-:Y:S01]  /*2380*/  UTMALDG.3D.MULTICAST.2CTA [UR32], [UR46], UR7, desc[UR16] ;  /* 0x000010202e0073b4 */ /* 0x0005e20008211807 */
[----:B------:R-:W-:Y:S01]  /*2390*/  UMOV UR4, UR30 ;  /* 0x0000001e00047c82 */ /* 0x000fe20008000000 */
[----:B------:R-:W-:Y:S01]  /*23a0*/  UMOV UR20, UR41 ;  /* 0x0000002900147c82 */ /* 0x000fe20008000000 */
[----:B------:R4:W-:Y:S01]  /*23b0*/  UTMALDG.3D.MULTICAST.2CTA [UR8], [UR18], UR6, desc[UR16] ;  /* 0x00001008120073b4 */ /* 0x0009e20008211806 */
[----:B--2---:R-:W-:Y:S01]  /*23c0*/  UIADD3 UR34, UPT, UPT, UR34, 0x20, URZ ;  /* 0x0000002022227890 */ /* 0x004fe2000fffe0ff */
[----:B------:R-:W-:Y:S11]  /*23d0*/  BRA.U UP2, `(.L_x_32) ;  /* 0xfffffffd02447547 */ /* 0x000ff6000b83ffff */
.L_x_26:
[----:B------:R-:W-:Y:S01]  /*23e0*/  ULEA UR5, UR41, UR26, 0x3 ;  /* 0x0000001a29057291 */ /* 0x000fe2000f8e18ff */
[----:B--2-4-:R-:W-:Y:S01]  /*23f0*/  SHF.L.U32 R0, R12, 0x1f, RZ ;  /* 0x0000001f0c007819 */ /* 0x014fe200000006ff */
[----:B------:R-:W-:Y:S01]  /*2400*/  @!P1 SYNCS.ARRIVE.TRANS64.A1T0 RZ, [UR26+0x2a8], RZ ;  /* 0x0002a8ffffff99a7 */ /* 0x000fe2000810001a */
[----:B------:R-:W-:-:S06]  /*2410*/  UISETP.GT.AND UP0, UPT, UR27, UR25, UPT ;  /* 0x000000191b00728c */ /* 0x000fcc000bf04270 */
[----:B-1-3--:R1:W2:Y:S03]  /*2420*/  SYNCS.PHASECHK.TRANS64.TRYWAIT P0, [UR5+0x148], R0 ;  /* 0x00014800ff0075a7 */ /* 0x00a2a60008001105 */
[----:B------:R-:W-:Y:S05]  /*2430*/  BRA.U !UP0, `(.L_x_33) ;  /* 0x0000000108c87547 */ /* 0x000fea000b800000 */
[----:B------:R-:W-:Y:S01]  /*2440*/  UIADD3 UR6, UPT, UPT, UR44, UR4, URZ ;  /* 0x000000042c067290 */ /* 0x000fe2000fffe0ff */
[----:B------:R-:W-:-:S11]  /*2450*/  UMOV UR34, UR41 ;  /* 0x0000002900227c82 */ /* 0x000fd60008000000 */
.L_x_39:
[----:B------:R-:W-:Y:S01]  /*2460*/  ULEA UR17, UR34, UR26, 0x3 ;  /* 0x0000001a22117291 */ /* 0x000fe2000f8e18ff */
[----:B--2---:R-:W-:Y:S01]  /*2470*/  @P3 MOV R2, 0x2800 ;  /* 0x0000280000023802 */ /* 0x004fe20000000f00 */
[----:B--2-4-:R-:W-:Y:S10]  /*2480*/  @P0 BRA `(.L_x_34) ;  /* 0x00000000000c0947 */ /* 0x014ff40003800000 */
[----:B------:R-:W-:-:S04]  /*2490*/  SHF.L.U32 R3, R12, 0x1f, RZ ;  /* 0x0000001f0c037819 */ /* 0x000fc800000006ff */
[----:B------:R-:W2:Y:S02]  /*24a0*/  SYNCS.PHASECHK.TRANS64.TRYWAIT P0, [UR17+0x148], R3 ;  /* 0x00014803ff0075a7 */ /* 0x000ea40008001111 */
[----:B--2---:R-:W-:Y:S05]  /*24b0*/  @!P0 BRA `(.L_x_35) ;  /* 0x0000006800ac8947 */ /* 0x004fea0003800000 */
.L_x_34:
[----:B------:R2:W-:Y:S01]  /*24c0*/  @P3 SYNCS.ARRIVE.TRANS64 RZ, [UR17], R2 ;  /* 0x00000002ffff39a7 */ /* 0x0005e20008000011 */
[----:B------:R-:W-:-:S04]  /*24d0*/  ULOP3.LUT UR5, UR38, 0x2, URZ, 0xfc, !UPT ;  /* 0x0000000226057892 */ /* 0x000fc8000f8efcff */
[----:B------:R-:W-:-:S09]  /*24e0*/  UISETP.NE.AND UP0, UPT, UR5, 0x2, UPT ;  /* 0x000000020500788c */ /* 0x000fd2000bf05270 */
[----:B------:R-:W-:Y:S05]  /*24f0*/  BRA.U UP0, `(.L_x_36) ;  /* 0x0000000100047547 */ /* 0x000fea000b800000 */
[----:B------:R-:W-:Y:S05]  /*2500*/  BPT.TRAP 0x1 ;  /* 0x000000040000795c */ /* 0x000fea0000300000 */
.L_x_36:
[----:B------:R-:W-:Y:S04]  /*2510*/  BSSY.RECONVERGENT B0, `(.L_x_37) ;  /* 0x0000003000007945 */ /* 0x000fe80003800200 */
[----:B------:R-:W-:Y:S05]  /*2520*/  @!P2 BRA `(.L_x_38) ;  /* 0x000000000004a947 */ /* 0x000fea0003800000 */
[----:B------:R-:W-:Y:S05]  /*2530*/  BPT.TRAP 0x1 ;  /* 0x000000040000795c */ /* 0x000fea0000300000 */
.L_x_38:
[----:B------:R-:W-:Y:S05]  /*2540*/  BSYNC.RECONVERGENT B0 ;  /* 0x0000000000007941 */ /* 0x000fea0003800200 */
.L_x_37:
[----:B------:R-:W-:Y:S02]  /*2550*/  UIADD3 UR41, UPT, UPT, UR34, 0x1, URZ ;  /* 0x0000000122297890 */ /* 0x000fe4000fffe0ff */
[----:B------:R-:W-:Y:S02]  /*2560*/  ULEA UR16, UR34, UR21, 0xc ;  /* 0x0000001522107291 */ /* 0x000fe4000f8e60ff */
[----:B------:R-:W-:Y:S02]  /*2570*/  UISETP.NE.AND UP0, UPT, UR41, 0x29, UPT ;  /* 0x000000292900788c */ /* 0x000fe4000bf05270 */
[----:B------:R-:W-:Y:S02]  /*2580*/  UIADD3 UR50, UP1, UPT, UR28, 0x80, URZ ;  /* 0x000000801c327890 */ /* 0x000fe4000ff3e0ff */
[----:B------:R-:W-:Y:S02]  /*2590*/  USEL UR7, URZ, 0x1, UP0 ;  /* 0x00000001ff077887 */ /* 0x000fe40008000000 */
[----:B------:R-:W-:-:S02]  /*25a0*/  USEL UR41, UR41, URZ, UP0 ;  /* 0x000000ff29297287 */ /* 0x000fc40008000000 */
[----:B------:R-:W-:Y:S02]  /*25b0*/  ULEA UR8, UR34, UR15, 0xa ;  /* 0x0000000f22087291 */ /* 0x000fe4000f8e50ff */
[----:B------:R-:W-:Y:S01]  /*25c0*/  ULEA UR5, UR41, UR26, 0x3 ;  /* 0x0000001a29057291 */ /* 0x000fe2000f8e18ff */
[----:B------:R-:W-:Y:S01]  /*25d0*/  LOP3.LUT R12, R12, UR7, RZ, 0x3c, !PT ;  /* 0x000000070c0c7c12 */ /* 0x000fe2000f8e3cff */
[----:B------:R-:W-:Y:S02]  /*25e0*/  UIADD3 UR46, UP0, UPT, UR28, 0x180, URZ ;  /* 0x000001801c2e7890 */ /* 0x000fe4000ff1e0ff */
[----:B------:R-:W-:Y:S01]  /*25f0*/  USHF.L.U32 UR18, UR4, 0x5, URZ ;  /* 0x0000000504127899 */ /* 0x000fe200080006ff */
[----:B-1----:R-:W-:Y:S01]  /*2600*/  SHF.L.U32 R0, R12, 0x1f, RZ ;  /* 0x0000001f0c007819 */ /* 0x002fe200000006ff */
[----:B------:R-:W-:Y:S02]  /*2610*/  ULOP3.LUT UR17, UR17, 0xfefffff8, URZ, 0xc0, !UPT ;  /* 0xfefffff811117892 */ /* 0x000fe4000f8ec0ff */
[----:B------:R-:W-:Y:S01]  /*2620*/  UIADD3 UR16, UPT, UPT, UR26, 0x4600, UR16 ;  /* 0x000046001a107890 */ /* 0x000fe2000fffe010 */
[----:B------:R3:W4:Y:S01]  /*2630*/  SYNCS.PHASECHK.TRANS64.TRYWAIT P0, [UR5+0x148], R0 ;  /* 0x00014800ff0075a7 */ /* 0x0007220008001105 */
[----:B------:R-:W-:-:S02]  /*2640*/  UIADD3.X UR51, UPT, UPT, URZ, UR29, URZ, UP1, !UPT ;  /* 0x0000001dff337290 */ /* 0x000fc40008ffe4ff */
[----:B------:R-:W-:Y:S02]  /*2650*/  UPRMT UR7, URZ, 0x5410, UR14 ;  /* 0x00005410ff077896 */ /* 0x000fe4000800000e */
[----:B------:R-:W-:Y:S02]  /*2660*/  UIADD3 UR8, UPT, UPT, UR26, 0x2d600, UR8 ;  /* 0x0002d6001a087890 */ /* 0x000fe4000fffe008 */
[----:B------:R-:W-:Y:S02]  /*2670*/  UPRMT UR5, URZ, 0x5410, UR13 ;  /* 0x00005410ff057896 */ /* 0x000fe4000800000d */
[----:B------:R-:W-:Y:S01]  /*2680*/  UIADD3.X UR47, UPT, UPT, URZ, UR29, URZ, UP0, !UPT ;  /* 0x0000001dff2f7290 */ /* 0x000fe200087fe4ff */
[----:B------:R-:W-:Y:S01]  /*2690*/  UMOV UR32, 0x0 ;  /* 0x0000000000207882 */ /* 0x000fe20000000000 */
[----:B------:R-:W-:Y:S01]  /*26a0*/  UMOV UR33, 0x10000000 ;  /* 0x1000000000217882 */ /* 0x000fe20000000000 */
[----:B------:R-:W-:Y:S01]  /*26b0*/  UMOV UR19, UR35 ;  /* 0x0000002300137c82 */ /* 0x000fe20008000000 */
[----:B------:R-:W-:Y:S01]  /*26c0*/  UMOV UR20, UR36 ;  /* 0x0000002400147c82 */ /* 0x000fe20008000000 */
[----:B------:R-:W-:Y:S01]  /*26d0*/  UMOV UR12, UR36 ;  /* 0x00000024000c7c82 */ /* 0x000fe20008000000 */
[----:B------:R-:W-:Y:S01]  /*26e0*/  UMOV UR9, UR17 ;  /* 0x0000001100097c82 */ /* 0x000fe20008000000 */
[----:B------:R-:W-:Y:S01]  /*26f0*/  UMOV UR10, UR18 ;  /* 0x00000012000a7c82 */ /* 0x000fe20008000000 */
[----:B------:R3:W-:Y:S01]  /*2700*/  UTMALDG.3D.MULTICAST.2CTA [UR16], [UR50], UR7, desc[UR32] ;  /* 0x00002010320073b4 */ /* 0x0007e20008211807 */
[----:B------:R-:W-:Y:S01]  /*2710*/  UIADD3 UR4, UPT, UPT, UR4, 0x1, URZ ;  /* 0x0000000104047890 */ /* 0x000fe2000fffe0ff */
[----:B------:R-:W-:-:S03]  /*2720*/  UMOV UR34, UR41 ;  /* 0x0000002900227c82 */ /* 0x000fc60008000000 */
[----:B------:R-:W-:Y:S01]  /*2730*/  UISETP.NE.AND UP0, UPT, UR4, UR6, UPT ;  /* 0x000000060400728c */ /* 0x000fe2000bf05270 */
[----:B------:R3:W-:Y:S08]  /*2740*/  UTMALDG.3D.MULTICAST.2CTA [UR8], [UR46], UR5, desc[UR32] ;  /* 0x000020082e0073b4 */ /* 0x0007f00008211805 */
[----:B---3--:R-:W-:Y:S05]  /*2750*/  BRA.U UP0, `(.L_x_39) ;  /* 0xfffffffd00407547 */ /* 0x008fea000b83ffff */
.L_x_33:
[C---:B------:R-:W-:Y:S01]  /*2760*/  LEA R3, R11.reuse, UR26, 0x3 ;  /* 0x0000001a0b037c11 */ /* 0x040fe2000f8e18ff */
[----:B------:R-:W-:Y:S01]  /*2770*/  NOP ;  /* 0x0000000000007918 */ /* 0x000fe20000000000 */
[----:B-1----:R-:W-:Y:S02]  /*2780*/  SHF.L.U32 R0, R10, 0x1f, RZ ;  /* 0x0000001f0a007819 */ /* 0x002fe400000006ff */
[----:B------:R-:W-:Y:S02]  /*2790*/  LEA R4, R11, UR26, 0x4 ;  /* 0x0000001a0b047c11 */ /* 0x000fe4000f8e20ff */
[----:B--2-4-:R-:W1:Y:S02]  /*27a0*/  SYNCS.PHASECHK.TRANS64.TRYWAIT P0, [R3+URZ+0x2b0], R0 ;  /* 0x0002b000030075a7 */ /* 0x014e6400080011ff */
[----:B-1----:R-:W-:Y:S05]  /*27b0*/  @!P0 BRA `(.L_x_40) ;  /* 0x0000006800048947 */ /* 0x002fea0003800000 */
.L_x_154:
[----:B------:R-:W2:Y:S01]  /*27c0*/  LDS.128 R4, [R4+0x340] ;  /* 0x0003400004047984 */ /* 0x000ea20000000c00 */
[----:B------:R-:W-:Y:S01]  /*27d0*/  UISETP.GE.AND UP0, UPT, UR37, 0x1, UPT ;  /* 0x000000012500788c */ /* 0x000fe2000bf06270 */
[----:B------:R-:W-:Y:S01]  /*27e0*/  @!PT LDS RZ, [RZ] ;  /* 0x00000000fffff984 */ /* 0x000fe20000000800 */
[----:B------:R-:W-:Y:S01]  /*27f0*/  @!PT LDS RZ, [RZ] ;  /* 0x00000000fffff984 */ /* 0x000fe20000000800 */
[----:B------:R-:W-:Y:S01]  /*2800*/  @!PT LDS RZ, [RZ] ;  /* 0x00000000fffff984 */ /* 0x000fe20000000800 */
[----:B------:R-:W-:Y:S01]  /*2810*/  @!PT LDS RZ, [RZ] ;  /* 0x00000000fffff984 */ /* 0x000fe20000000800 */
[----:B------:R3:W-:Y:S06]  /*2820*/  MEMBAR.ALL.CTA ;  /* 0x0000000000007992 */ /* 0x0007ec0000008000 */
[----:B---3--:R-:W3:Y:S01]  /*2830*/  FENCE.VIEW.ASYNC.S ;  /* 0x00000000000073c6 */ /* 0x008ee20000000000 */
[----:B--2---:R-:W-:-:S13]  /*2840*/  LOP3.LUT P0, RZ, R6, 0x1, RZ, 0xc0, !PT ;  /* 0x0000000106ff7812 */ /* 0x004fda000780c0ff */
[----:B---3--:R-:W-:Y:S01]  /*2850*/  VOTEU.ANY UP1, P0 ;  /* 0x0000000000ff7886 */ /* 0x008fe20000020100 */
[----:B------:R-:W-:-:S13]  /*2860*/  PLOP3.LUT P0, PT, PT, PT, UP1, 0x80, 0x8 ;  /* 0x000000000008781c */ /* 0x000fda0003f0f018 */
[----:B-1----:R-:W-:Y:S02]  /*2870*/  @P0 LOP3.LUT R0, R5, 0xffff, RZ, 0xc0, !PT ;  /* 0x0000ffff05000812 */ /* 0x002fe400078ec0ff */
[----:B------:R-:W-:Y:S02]  /*2880*/  @P0 MOV R2, R4 ;  /* 0x0000000400020202 */ /* 0x000fe40000000f00 */
[----:B------:R-:W-:Y:S01]  /*2890*/  @P0 R2UR UR5, R0 ;  /* 0x00000000000502ca */ /* 0x000fe200000e0000 */
[----:B------:R-:W-:Y:S01]  /*28a0*/  VIADD R0, R3, 0x2c0 ;  /* 0x000002c003007836 */ /* 0x000fe20000000000 */
[----:B------:R-:W-:Y:S02]  /*28b0*/  @P0 SHF.R.U32.HI R4, RZ, 0x10, R5 ;  /* 0x00000010ff040819 */ /* 0x000fe40000011605 */
[----:B------:R-:W-:Y:S02]  /*28c0*/  @P0 R2UR UR6, R2 ;  /* 0x00000000020602ca */ /* 0x000fe400000e0000 */
[----:B------:R-:W-:-:S02]  /*28d0*/  PRMT R0, RZ, 0x654, R0 ;  /* 0x00000654ff007816 */ /* 0x000fc40000000000 */
[----:B------:R-:W-:Y:S02]  /*28e0*/  @P0 R2UR UR4, R4 ;  /* 0x00000000040402ca */ /* 0x000fe400000e0000 */
[----:B------:R1:W-:Y:S03]  /*28f0*/  SYNCS.ARRIVE.TRANS64.RED.A1T0 RZ, [R0+URZ], RZ ;  /* 0x000000ff00ff79a7 */ /* 0x0003e600081004ff */
[----:B------:R-:W-:-:S04]  /*2900*/  @UP1 UMOV UR39, UR5 ;  /* 0x0000000500271c82 */ /* 0x000fc80008000000 */
[----:B------:R-:W-:-:S04]  /*2910*/  @UP1 UMOV UR40, UR6 ;  /* 0x0000000600281c82 */ /* 0x000fc80008000000 */
[----:B------:R-:W-:Y:S01]  /*2920*/  @UP1 UMOV UR36, UR4 ;  /* 0x0000000400241c82 */ /* 0x000fe20008000000 */
[----:B------:R-:W-:Y:S05]  /*2930*/  BRA.U !UP0, `(.L_x_41) ;  /* 0x0000000108b87547 */ /* 0x000fea000b800000 */
[----:B------:R-:W2:Y:S01]  /*2940*/  LDCU.128 UR4, c[0x0][0xb10] ;  /* 0x00016200ff0477ac */ /* 0x000ea20008000c00 */
[----:B------:R-:W3:Y:S01]  /*2950*/  LDCU UR10, c[0x0][0xb20] ;  /* 0x00016400ff0a77ac */ /* 0x000ee20008000800 */
[----:B------:R-:W4:Y:S01]  /*2960*/  LDCU UR11, c[0x0][0xb0c] ;  /* 0x00016180ff0b77ac */ /* 0x000f220008000800 */
[----:B------:R-:W1:Y:S01]  /*2970*/  LDCU.64 UR8, c[0x0][0xb28] ;  /* 0x00016500ff0877ac */ /* 0x000e620008000a00 */
[----:B------:R-:W-:Y:S02]  /*2980*/  UISETP.NE.AND UP3, UPT, UR37, 0x1, UPT ;  /* 0x000000012500788c */ /* 0x000fe4000bf65270 */
[----:B--2---:R-:W-:Y:S02]  /*2990*/  UIMAD.WIDE.U32 UR32, UR22, UR7, URZ ;  /* 0x00000007162072a5 */ /* 0x004fe4000f8e00ff */
[----:B------:R-:W-:Y:S02]  /*29a0*/  UIMAD.WIDE.U32 UR16, UR39, UR7, URZ ;  /* 0x00000007271072a5 */ /* 0x000fe4000f8e00ff */
[----:B------:R-:W-:-:S02]  /*29b0*/  UIMAD.WIDE.U32 UR18, UR23, UR4, URZ ;  /* 0x00000004171272a5 */ /* 0x000fc4000f8e00ff */
[----:B------:R-:W-:Y:S01]  /*29c0*/  UISETP.NE.AND UP0, UPT, UR6, 0x1, UPT ;  /* 0x000000010600788c */ /* 0x000fe2000bf05270 */
[----:B------:R-:W-:Y:S01]  /*29d0*/  UMOV UR7, UR33 ;  /* 0x0000002100077c82 */ /* 0x000fe20008000000 */
[----:B----4-:R-:W-:Y:S02]  /*29e0*/  UISETP.NE.AND UP2, UPT, UR11, 0x1, UPT ;  /* 0x000000010b00788c */ /* 0x010fe4000bf45270 */
[----:B---3--:R-:W-:Y:S02]  /*29f0*/  USHF.R.U32.HI UR7, URZ, UR10, UR7 ;  /* 0x0000000aff077299 */ /* 0x008fe40008011607 */
[----:B------:R-:W-:Y:S02]  /*2a00*/  USHF.R.U32.HI UR12, URZ, UR5, UR19 ;  /* 0x00000005ff0c7299 */ /* 0x000fe40008011613 */
[----:B------:R-:W-:Y:S02]  /*2a10*/  USEL UR7, UR22, UR7, !UP0 ;  /* 0x0000000716077287 */ /* 0x000fe4000c000000 */
[----:B------:R-:W-:-:S02]  /*2a20*/  USEL UR12, UR23, UR12, !UP2 ;  /* 0x0000000c170c7287 */ /* 0x000fc4000d000000 */
[----:B-1----:R-:W-:Y:S02]  /*2a30*/  UIMAD.WIDE.U32 UR32, UR7, UR8, URZ ;  /* 0x00000008072072a5 */ /* 0x002fe4000f8e00ff */
        /* <DEDUP_REMOVED lines=30> */
.L_x_41:
[----:B------:R-:W2:Y:S02]  /*2c20*/  LDCU UR4, c[0x0][0xb30] ;  /* 0x00016600ff0477ac */ /* 0x000ea40008000800 */
[----:B--2---:R-:W-:-:S09]  /*2c30*/  UISETP.NE.AND UP0, UPT, UR4, 0x1, UPT ;  /* 0x000000010400788c */ /* 0x004fd2000bf05270 */
        /* <DEDUP_REMOVED lines=13> */
[----:B------:R-:W-:Y:S02]  /*2d10*/  UIADD3 UR4, UPT, UPT, UR5, -UR8, URZ ;  /* 0x8000000805047290 */ /* 0x000fe4000fffe0ff */
[----:B------:R-:W-:Y:S02]  /*2d20*/  UIADD3 UR5, UPT, UPT, -UR5, UR8, URZ ;  /* 0x0000000805057290 */ /* 0x000fe4000fffe1ff */
[----:B------:R-:W-:Y:S02]  /*2d30*/  UIMAD UR39, UR4, UR6, UR39 ;  /* 0x00000006042772a4 */ /* 0x000fe4000f8e0227 */
[----:B------:R-:W-:-:S12]  /*2d40*/  UIMAD UR40, UR5, UR9, UR40 ;  /* 0x00000009052872a4 */ /* 0x000fd8000f8e0228 */
.L_x_42:
[----:B------:R-:W-:Y:S01]  /*2d50*/  VIADD R11, R11, 0x1 ;  /* 0x000000010b0b7836 */ /* 0x000fe20000000000 */
[----:B------:R-:W-:Y:S01]  /*2d60*/  PLOP3.LUT P1, PT, PT, PT, PT, 0x80, 0x8 ;  /* 0x000000000008781c */ /* 0x000fe20003f2f070 */
[----:B------:R-:W-:Y:S02]  /*2d70*/  UIADD3 UR50, UPT, UPT, UR40, UR49, URZ ;  /* 0x0000003128327290 */ /* 0x000fe4000fffe0ff */
[----:B------:R-:W-:Y:S01]  /*2d80*/  UIADD3 UR51, UPT, UPT, UR39, UR48, URZ ;  /* 0x0000003027337290 */ /* 0x000fe2000fffe0ff */
[----:B------:R-:W-:-:S04]  /*2d90*/  ISETP.NE.AND P0, PT, R11, 0x2, PT ;  /* 0x000000020b00780c */ /* 0x000fc80003f05270 */
[----:B-1----:R-:W-:Y:S02]  /*2da0*/  SEL R0, RZ, 0x1, P0 ;  /* 0x00000001ff007807 */ /* 0x002fe40000000000 */
[----:B------:R-:W-:Y:S02]  /*2db0*/  SEL R11, R11, RZ, P0 ;  /* 0x000000ff0b0b7207 */ /* 0x000fe40000000000 */
[----:B------:R-:W-:Y:S01]  /*2dc0*/  LOP3.LUT R10, R10, R0, RZ, 0x3c, !PT ;  /* 0x000000000a0a7212 */ /* 0x000fe200078e3cff */
[----:B------:R-:W-:Y:S06]  /*2dd0*/  BRA.U UP1, `(.L_x_43) ;  /* 0xfffffff101447547 */ /* 0x000fec000b83ffff */
[----:B------:R-:W-:Y:S01]  /*2de0*/  UIADD3 UR26, UPT, UPT, UR26, 0x148, URZ ;  /* 0x000001481a1a7890 */ /* 0x000fe2000fffe0ff */
[----:B------:R-:W-:-:S03]  /*2df0*/  SHF.L.U32 R2, R12, 0x1f, RZ ;  /* 0x0000001f0c027819 */ /* 0x000fc600000006ff */
[----:B------:R-:W-:-:S09]  /*2e00*/  ULEA UR4, UR41, UR26, 0x3 ;  /* 0x0000001a29047291 */ /* 0x000fd2000f8e18ff */
[----:B------:R-:W1:Y:S02]  /*2e10*/  SYNCS.PHASECHK.TRANS64.TRYWAIT P0, [UR4], R2 ;  /* 0x00000002ff0075a7 */ /* 0x000e640008001104 */
[----:B-1----:R-:W-:Y:S05]  /*2e20*/  @!P0 BRA `(.L_x_44) ;  /* 0x00000060007c8947 */ /* 0x002fea0003800000 */
.L_x_156:
[----:B------:R-:W-:-:S04]  /*2e30*/  UIADD3 UR5, UPT, UPT, UR41, 0x1, URZ ;  /* 0x0000000129057890 */ /* 0x000fc8000fffe0ff */
[----:B------:R-:W-:-:S04]  /*2e40*/  UISETP.NE.AND UP0, UPT, UR5, 0x29, UPT ;  /* 0x000000290500788c */ /* 0x000fc8000bf05270 */
[----:B------:R-:W-:Y:S02]  /*2e50*/  USEL UR6, URZ, 0x1, UP0 ;  /* 0x00000001ff067887 */ /* 0x000fe40008000000 */
[----:B------:R-:W-:-:S04]  /*2e60*/  USEL UR5, UR5, URZ, UP0 ;  /* 0x000000ff05057287 */ /* 0x000fc80008000000 */
[----:B------:R-:W-:Y:S01]  /*2e70*/  ULEA UR4, UR5, UR26, 0x3 ;  /* 0x0000001a05047291 */ /* 0x000fe2000f8e18ff */
[----:B-1----:R-:W-:-:S04]  /*2e80*/  LOP3.LUT R2, R12, UR6, RZ, 0x3c, !PT ;  /* 0x000000060c027c12 */ /* 0x002fc8000f8e3cff */
[----:B------:R-:W-:-:S04]  /*2e90*/  SHF.L.U32 R3, R2, 0x1f, RZ ;  /* 0x0000001f02037819 */ /* 0x000fc800000006ff */
[----:B------:R-:W1:Y:S02]  /*2ea0*/  SYNCS.PHASECHK.TRANS64.TRYWAIT P0, [UR4], R3 ;  /* 0x00000003ff0075a7 */ /* 0x000e640008001104 */
[----:B-1----:R-:W-:Y:S05]  /*2eb0*/  @!P0 BRA `(.L_x_45) ;  /* 0x0000006000708947 */ /* 0x002fea0003800000 */
.L_x_158:
[----:B------:R-:W-:-:S04]  /*2ec0*/  UIADD3 UR5, UPT, UPT, UR5, 0x1, URZ ;  /* 0x0000000105057890 */ /* 0x000fc8000fffe0ff */
[----:B------:R-:W-:-:S04]  /*2ed0*/  UISETP.NE.AND UP0, UPT, UR5, 0x29, UPT ;  /* 0x000000290500788c */ /* 0x000fc8000bf05270 */
[----:B------:R-:W-:Y:S02]  /*2ee0*/  USEL UR6, URZ, 0x1, UP0 ;  /* 0x00000001ff067887 */ /* 0x000fe40008000000 */
[----:B------:R-:W-:-:S04]  /*2ef0*/  USEL UR5, UR5, URZ, UP0 ;  /* 0x000000ff05057287 */ /* 0x000fc80008000000 */
[----:B------:R-:W-:Y:S01]  /*2f00*/  ULEA UR4, UR5, UR26, 0x3 ;  /* 0x0000001a05047291 */ /* 0x000fe2000f8e18ff */
[----:B------:R-:W-:-:S04]  /*2f10*/  LOP3.LUT R2, R2, UR6, RZ, 0x3c, !PT ;  /* 0x0000000602027c12 */ /* 0x000fc8000f8e3cff */
[----:B-1----:R-:W-:-:S04]  /*2f20*/  SHF.L.U32 R3, R2, 0x1f, RZ ;  /* 0x0000001f02037819 */ /* 0x002fc800000006ff */
[----:B------:R-:W1:Y:S02]  /*2f30*/  SYNCS.PHASECHK.TRANS64.TRYWAIT P0, [UR4], R3 ;  /* 0x00000003ff0075a7 */ /* 0x000e640008001104 */
[----:B-1----:R-:W-:Y:S05]  /*2f40*/  @!P0 BRA `(.L_x_46) ;  /* 0x0000006000648947 */ /* 0x002fea0003800000 */
.L_x_160:
        /* <DEDUP_REMOVED lines=9> */
.L_x_162:
        /* <DEDUP_REMOVED lines=9> */
.L_x_164:
        /* <DEDUP_REMOVED lines=9> */
.L_x_166:
        /* <DEDUP_REMOVED lines=9> */
.L_x_168:
        /* <DEDUP_REMOVED lines=9> */
.L_x_170:
        /* <DEDUP_REMOVED lines=9> */
.L_x_172:
        /* <DEDUP_REMOVED lines=9> */
.L_x_174:
        /* <DEDUP_REMOVED lines=9> */
.L_x_176:
        /* <DEDUP_REMOVED lines=9> */
.L_x_178:
        /* <DEDUP_REMOVED lines=9> */
.L_x_180:
        /* <DEDUP_REMOVED lines=9> */
.L_x_182:
        /* <DEDUP_REMOVED lines=9> */
.L_x_184:
        /* <DEDUP_REMOVED lines=9> */
.L_x_186:
        /* <DEDUP_REMOVED lines=9> */
.L_x_188:
        /* <DEDUP_REMOVED lines=9> */
.L_x_190:
        /* <DEDUP_REMOVED lines=9> */
.L_x_192:
        /* <DEDUP_REMOVED lines=9> */
.L_x_194:
        /* <DEDUP_REMOVED lines=9> */
.L_x_196:
        /* <DEDUP_REMOVED lines=9> */
.L_x_198:
        /* <DEDUP_REMOVED lines=9> */
.L_x_200:
        /* <DEDUP_REMOVED lines=9> */
.L_x_202:
        /* <DEDUP_REMOVED lines=9> */
.L_x_204:
        /* <DEDUP_REMOVED lines=9> */
.L_x_206:
        /* <DEDUP_REMOVED lines=9> */
.L_x_208:
        /* <DEDUP_REMOVED lines=9> */
.L_x_210:
        /* <DEDUP_REMOVED lines=9> */
.L_x_212:
        /* <DEDUP_REMOVED lines=9> */
.L_x_214:
        /* <DEDUP_REMOVED lines=9> */
.L_x_216:
        /* <DEDUP_REMOVED lines=9> */
.L_x_218:
        /* <DEDUP_REMOVED lines=9> */
.L_x_220:
        /* <DEDUP_REMOVED lines=9> */
.L_x_222:
        /* <DEDUP_REMOVED lines=9> */
.L_x_224:
        /* <DEDUP_REMOVED lines=9> */
.L_x_226:
        /* <DEDUP_REMOVED lines=9> */
.L_x_228:
        /* <DEDUP_REMOVED lines=9> */
.L_x_230:
        /* <DEDUP_REMOVED lines=9> */
.L_x_232:
        /* <DEDUP_REMOVED lines=9> */
.L_x_234:
[----:B------:R-:W-:-:S04]  /*4420*/  UIADD3 UR5, UPT, UPT, UR5, 0x1, URZ ;  /* 0x0000000105057890 */ /* 0x000fc8000fffe0ff */
[----:B------:R-:W-:-:S04]  /*4430*/  UISETP.NE.AND UP0, UPT, UR5, 0x29, UPT ;  /* 0x000000290500788c */ /* 0x000fc8000bf05270 */
[----:B------:R-:W-:Y:S02]  /*4440*/  USEL UR4, URZ, 0x1, UP0 ;  /* 0x00000001ff047887 */ /* 0x000fe40008000000 */
[----:B------:R-:W-:-:S04]  /*4450*/  USEL UR5, UR5, URZ, UP0 ;  /* 0x000000ff05057287 */ /* 0x000fc80008000000 */
[----:B------:R-:W-:Y:S01]  /*4460*/  ULEA UR5, UR5, UR26, 0x3 ;  /* 0x0000001a05057291 */ /* 0x000fe2000f8e18ff */
[----:B------:R-:W-:-:S04]  /*4470*/  LOP3.LUT R2, R2, UR4, RZ, 0x3c, !PT ;  /* 0x0000000402027c12 */ /* 0x000fc8000f8e3cff */
[----:B------:R-:W-:Y:S01]  /*4480*/  SHF.L.U32 R2, R2, 0x1f, RZ ;  /* 0x0000001f02027819 */ /* 0x000fe200000006ff */
[----:B-1----:R-:W-:-:S07]  /*4490*/  IMAD.U32 R0, RZ, RZ, UR5 ;  /* 0x00000005ff007e24 */ /* 0x002fce000f8e00ff */
.L_x_84:
[----:B-1----:R1:W2:Y:S02]  /*44a0*/  SYNCS.PHASECHK.TRANS64.TRYWAIT P0, [R0+URZ], R2 ;  /* 0x00000002000075a7 */ /* 0x0022a400080011ff */
[----:B--2---:R-:W-:Y:S05]  /*44b0*/  @!P0 NANOSLEEP.SYNCS 0x989680 ;  /* 0x009896800000895d */ /* 0x004fea0003900000 */
[----:B------:R-:W2:Y:S02]  /*44c0*/  @!P0 SYNCS.PHASECHK.TRANS64 P0, [R0+URZ], R2 ;  /* 0x00000002000085a7 */ /* 0x000ea400080010ff */
[----:B--2---:R-:W-:Y:S05]  /*44d0*/  @P0 EXIT ;  /* 0x000000000000094d */ /* 0x004fea0003800000 */
[----:B------:R-:W-:Y:S05]  /*44e0*/  BRA `(.L_x_84) ;  /* 0xfffffffc00ec7947 */ /* 0x000fea000383ffff */
.L_x_23:
[----:B------:R-:W-:-:S04]  /*44f0*/  UISETP.NE.AND UP0, UPT, UR54, URZ, UPT ;  /* 0x000000ff3600728c */ /* 0x000fc8000bf05270 */
[----:B------:R-:W-:-:S09]  /*4500*/  UISETP.NE.OR UP0, UPT, UR11, 0x1, UP0 ;  /* 0x000000010b00788c */ /* 0x000fd20008705670 */
[----:B------:R-:W-:Y:S05]  /*4510*/  BRA.U UP0, `(.L_x_85) ;  /* 0x0000000500487547 */ /* 0x000fea000b800000 */
[----:B------:R-:W-:Y:S01]  /*4520*/  ISETP.GE.U32.AND P2, PT, R0, 0x8, PT ;  /* 0x000000080000780c */ /* 0x000fe20003f46070 */
[----:B------:R-:W-:Y:S01]  /*4530*/  IMAD.MOV.U32 R12, RZ, RZ, 0x1 ;  /* 0x00000001ff0c7424 */ /* 0x000fe200078e00ff */
[----:B------:R-:W-:Y:S02]  /*4540*/  CS2R R10, SRZ ;  /* 0x00000000000a7805 */ /* 0x000fe4000001ff00 */
[----:B------:R-:W-:Y:S01]  /*4550*/  CS2R R8, SRZ ;  /* 0x0000000000087805 */ /* 0x000fe2000001ff00 */
[----:B------:R-:W-:Y:S01]  /*4560*/  UMOV UR4, 0x400 ;  /* 0x0000040000047882 */ /* 0x000fe20000000000 */
[----:B------:R-:W-:Y:S01]  /*4570*/  UMOV UR6, URZ ;  /* 0x000000ff00067c82 */ /* 0x000fe20008000000 */
[----:B------:R-:W-:-:S12]  /*4580*/  ULEA UR54, UR54, UR4, 0x18 ;  /* 0x0000000436367291 */ /* 0x000fd8000f8ec0ff */
.L_x_89:
[----:B------:R-:W-:Y:S02]  /*4590*/  LEA R2, R8, UR54, 0x3 ;  /* 0x0000003608027c11 */ /* 0x000fe4000f8e18ff */
[----:B------:R-:W-:-:S03]  /*45a0*/  SHF.L.U32 R4, R9, 0x1f, RZ ;  /* 0x0000001f09047819 */ /* 0x000fc600000006ff */
[----:B------:R-:W-:Y:S01]  /*45b0*/  VIADD R5, R2, 0x320 ;  /* 0x0000032002057836 */ /* 0x000fe20000000000 */
[----:B------:R-:W2:Y:S02]  /*45c0*/  SYNCS.PHASECHK.TRANS64.TRYWAIT P0, [R2+URZ+0x310], R4 ;  /* 0x00031004020075a7 */ /* 0x000ea400080011ff */
[----:B--2---:R-:W-:Y:S05]  /*45d0*/  @!P0 BRA `(.L_x_86) ;  /* 0x0000005800508947 */ /* 0x004fea0003800000 */
.L_x_235:
[----:B------:R-:W-:Y:S01]  /*45e0*/  ULEA UR5, UR6, UR54, 0x3 ;  /* 0x0000003606057291 */ /* 0x000fe2000f8e18ff */
[----:B--2---:R-:W-:Y:S01]  /*45f0*/  PRMT R2, RZ, 0x654, R5 ;  /* 0x00000654ff027816 */ /* 0x004fe20000000005 */
[----:B------:R-:W-:Y:S01]  /*4600*/  @!P2 IMAD.MOV.U32 R4, RZ, RZ, 0x10 ;  /* 0x00000010ff04a424 */ /* 0x000fe200078e00ff */
[----:B------:R-:W-:Y:S01]  /*4610*/  SHF.L.U32 R5, R12, 0x1f, RZ ;  /* 0x0000001f0c057819 */ /* 0x000fe200000006ff */
[----:B------:R-:W-:Y:S01]  /*4620*/  UIADD3 UR4, UPT, UPT, UR5, 0x2b0, URZ ;  /* 0x000002b005047890 */ /* 0x000fe2000fffe0ff */
[----:B------:R2:W-:Y:S05]  /*4630*/  SYNCS.ARRIVE.TRANS64.RED.A1T0 RZ, [R2+URZ], RZ ;  /* 0x000000ff02ff79a7 */ /* 0x0005ea00081004ff */
[----:B------:R-:W-:Y:S01]  /*4640*/  IMAD.U32 R6, RZ, RZ, UR4 ;  /* 0x00000004ff067e24 */ /* 0x000fe2000f8e00ff */
[----:B------:R-:W3:Y:S04]  /*4650*/  SYNCS.PHASECHK.TRANS64.TRYWAIT P0, [UR5+0x2c0], R5 ;  /* 0x0002c005ff0075a7 */ /* 0x000ee80008001105 */
[----:B------:R-:W-:Y:S01]  /*4660*/  PRMT R6, R0, 0x654, R6 ;  /* 0x0000065400067816 */ /* 0x000fe20000000006 */
[----:B--23--:R-:W-:Y:S06]  /*4670*/  @!P0 BRA `(.L_x_87) ;  /* 0x00000058003c8947 */ /* 0x00cfec0003800000 */
.L_x_237:
[----:B------:R-:W-:Y:S01]  /*4680*/  ULEA UR4, UR6, UR54, 0x4 ;  /* 0x0000003606047291 */ /* 0x000fe2000f8e20ff */
[----:B------:R-:W-:Y:S01]  /*4690*/  SEL R3, R6, R3, !P2 ;  /* 0x0000000306037207 */ /* 0x000fe20005000000 */
[----:B------:R-:W-:Y:S01]  /*46a0*/  UIADD3 UR5, UPT, UPT, UR5, 0x2b0, URZ ;  /* 0x000002b005057890 */ /* 0x000fe2000fffe0ff */
[----:B--2---:R-:W-:Y:S01]  /*46b0*/  LEA R2, R11, UR54, 0x3 ;  /* 0x000000360b027c11 */ /* 0x004fe2000f8e18ff */
[----:B------:R-:W-:Y:S01]  /*46c0*/  UIADD3 UR4, UPT, UPT, UR4, 0x340, URZ ;  /* 0x0000034004047890 */ /* 0x000fe2000fffe0ff */
[----:B------:R2:W-:Y:S01]  /*46d0*/  @!P2 SYNCS.ARRIVE.TRANS64.RED RZ, [R3+URZ], R4 ;  /* 0x0000000403ffa9a7 */ /* 0x0005e200080004ff */
[----:B------:R-:W-:Y:S01]  /*46e0*/  UIADD3 UR6, UPT, UPT, UR6, 0x1, URZ ;  /* 0x0000000106067890 */ /* 0x000fe2000fffe0ff */
[----:B------:R-:W-:-:S03]  /*46f0*/  VIADD R8, R8, 0x1 ;  /* 0x0000000108087836 */ /* 0x000fc60000000000 */
[----:B------:R-:W-:Y:S02]  /*4700*/  UISETP.NE.AND UP0, UPT, UR6, 0x2, UPT ;  /* 0x000000020600788c */ /* 0x000fe4000bf05270 */
[----:B------:R-:W-:Y:S01]  /*4710*/  ISETP.NE.AND P0, PT, R8, 0x2, PT ;  /* 0x000000020800780c */ /* 0x000fe20003f05270 */
[----:B------:R-:W-:Y:S06]  /*4720*/  UGETNEXTWORKID.BROADCAST [UR4], [UR5] ;  /* 0x00000000040073ca */ /* 0x000fec0008000100 */
[----:B------:R-:W-:Y:S02]  /*4730*/  USEL UR4, URZ, 0x1, UP0 ;  /* 0x00000001ff047887 */ /* 0x000fe40008000000 */
[----:B------:R-:W-:-:S04]  /*4740*/  USEL UR6, UR6, URZ, UP0 ;  /* 0x000000ff06067287 */ /* 0x000fc80008000000 */
[----:B------:R-:W-:Y:S02]  /*4750*/  LOP3.LUT R12, R12, UR4, RZ, 0x3c, !PT ;  /* 0x000000040c0c7c12 */ /* 0x000fe4000f8e3cff */
[----:B--2---:R-:W-:-:S04]  /*4760*/  SHF.L.U32 R4, R10, 0x1f, RZ ;  /* 0x0000001f0a047819 */ /* 0x004fc800000006ff */
[----:B------:R-:W2:Y:S02]  /*4770*/  SYNCS.PHASECHK.TRANS64.TRYWAIT P1, [R2+URZ+0x2b0], R4 ;  /* 0x0002b004020075a7 */ /* 0x000ea400080211ff */
[----:B--2---:R-:W-:Y:S05]  /*4780*/  @!P1 BRA `(.L_x_88) ;  /* 0x0000005800109947 */ /* 0x004fea0003800000 */
.L_x_238:
[C---:B--2---:R-:W-:Y:S01]  /*4790*/  LEA R4, R11.reuse, UR54, 0x4 ;  /* 0x000000360b047c11 */ /* 0x044fe2000f8e20ff */
[----:B------:R-:W-:Y:S01]  /*47a0*/  VIADD R2, R2, 0x2c0 ;  /* 0x000002c002027836 */ /* 0x000fe20000000000 */
[----:B------:R-:W-:Y:S01]  /*47b0*/  SEL R8, R8, RZ, P0 ;  /* 0x000000ff08087207 */ /* 0x000fe20000000000 */
[----:B------:R-:W-:-:S03]  /*47c0*/  VIADD R11, R11, 0x1 ;  /* 0x000000010b0b7836 */ /* 0x000fc60000000000 */
[----:B------:R-:W2:Y:S01]  /*47d0*/  LDS.128 R4, [R4+0x340] ;  /* 0x0003400004047984 */ /* 0x000ea20000000c00 */
[----:B------:R-:W-:Y:S02]  /*47e0*/  PRMT R2, RZ, 0x654, R2 ;  /* 0x00000654ff027816 */ /* 0x000fe40000000002 */
[C---:B------:R-:W-:Y:S01]  /*47f0*/  ISETP.NE.AND P1, PT, R11.reuse, 0x2, PT ;  /* 0x000000020b00780c */ /* 0x040fe20003f25270 */
[----:B------:R-:W-:Y:S01]  /*4800*/  @!PT LDS RZ, [RZ] ;  /* 0x00000000fffff984 */ /* 0x000fe20000000800 */
[----:B------:R-:W-:Y:S01]  /*4810*/  @!PT LDS RZ, [RZ] ;  /* 0x00000000fffff984 */ /* 0x000fe20000000800 */
[----:B------:R-:W-:Y:S01]  /*4820*/  @!PT LDS RZ, [RZ] ;  /* 0x00000000fffff984 */ /* 0x000fe20000000800 */
[----:B------:R-:W-:Y:S01]  /*4830*/  @!PT LDS RZ, [RZ] ;  /* 0x00000000fffff984 */ /* 0x000fe20000000800 */
[----:B------:R3:W-:Y:S06]  /*4840*/  MEMBAR.ALL.CTA ;  /* 0x0000000000007992 */ /* 0x0007ec0000008000 */
[----:B---3--:R-:W3:Y:S01]  /*4850*/  FENCE.VIEW.ASYNC.S ;  /* 0x00000000000073c6 */ /* 0x008ee20000000000 */
[----:B------:R-:W-:Y:S01]  /*4860*/  SEL R11, R11, RZ, P1 ;  /* 0x000000ff0b0b7207 */ /* 0x000fe20000800000 */
[----:B---3--:R3:W-:Y:S01]  /*4870*/  SYNCS.ARRIVE.TRANS64.RED.A1T0 RZ, [R2+URZ], RZ ;  /* 0x000000ff02ff79a7 */ /* 0x0087e200081004ff */
[----:B--2---:R-:W-:-:S02]  /*4880*/  LOP3.LUT P3, RZ, R6, 0x1, RZ, 0xc0, !PT ;  /* 0x0000000106ff7812 */ /* 0x004fc4000786c0ff */
[----:B------:R-:W-:-:S04]  /*4890*/  SEL R4, RZ, 0x1, P1 ;  /* 0x00000001ff047807 */ /* 0x000fc80000800000 */
[----:B------:R-:W-:Y:S02]  /*48a0*/  LOP3.LUT R10, R10, R4, RZ, 0x3c, !PT ;  /* 0x000000040a0a7212 */ /* 0x000fe400078e3cff */
[----:B---3--:R-:W-:-:S04]  /*48b0*/  SEL R2, RZ, 0x1, P0 ;  /* 0x00000001ff027807 */ /* 0x008fc80000000000 */
[----:B------:R-:W-:Y:S01]  /*48c0*/  LOP3.LUT R9, R9, R2, RZ, 0x3c, !PT ;  /* 0x0000000209097212 */ /* 0x000fe200078e3cff */
[----:B------:R-:W-:Y:S06]  /*48d0*/  @P3 BRA `(.L_x_89) ;  /* 0xfffffffc002c3947 */ /* 0x000fec000383ffff */
[----:B------:R-:W-:Y:S01]  /*48e0*/  ULEA UR5, UR6, UR54, 0x3 ;  /* 0x0000003606057291 */ /* 0x000fe2000f8e18ff */
[----:B------:R-:W-:-:S08]  /*48f0*/  SHF.L.U32 R2, R12, 0x1f, RZ ;  /* 0x0000001f0c027819 */ /* 0x000fd000000006ff */
[----:B------:R-:W2:Y:S02]  /*4900*/  SYNCS.PHASECHK.TRANS64 P0, [UR5+0x2c0], R2 ;  /* 0x0002c002ff0075a7 */ /* 0x000ea40008001005 */
[----:B--2---:R-:W-:Y:S05]  /*4910*/  @P0 BRA `(.L_x_90) ;  /* 0x0000000000080947 */ /* 0x004fea0003800000 */
[----:B------:R-:W2:Y:S02]  /*4920*/  SYNCS.PHASECHK.TRANS64.TRYWAIT P0, [UR5+0x2c0], R2 ;  /* 0x0002c002ff0075a7 */ /* 0x000ea40008001105 */
[----:B--2---:R-:W-:Y:S05]  /*4930*/  @!P0 BRA `(.L_x_91) ;  /* 0x0000005400b88947 */ /* 0x004fea0003800000 */
.L_x_90:
[----:B------:R-:W-:-:S04]  /*4940*/  UIADD3 UR4, UPT, UPT, UR6, 0x1, URZ ;  /* 0x0000000106047890 */ /* 0x000fc8000fffe0ff */
[----:B------:R-:W-:-:S04]  /*4950*/  UISETP.NE.AND UP0, UPT, UR4, 0x2, UPT ;  /* 0x000000020400788c */ /* 0x000fc8000bf05270 */
[----:B------:R-:W-:Y:S02]  /*4960*/  USEL UR7, URZ, 0x1, UP0 ;  /* 0x00000001ff077887 */ /* 0x000fe40008000000 */
[----:B------:R-:W-:-:S04]  /*4970*/  USEL UR4, UR4, URZ, UP0 ;  /* 0x000000ff04047287 */ /* 0x000fc80008000000 */
[----:B------:R-:W-:Y:S01]  /*4980*/  ULEA UR4, UR4, UR54, 0x3 ;  /* 0x0000003604047291 */ /* 0x000fe2000f8e18ff */
[----:B--2---:R-:W-:-:S04]  /*4990*/  LOP3.LUT R2, R12, UR7, RZ, 0x3c, !PT ;  /* 0x000000070c027c12 */ /* 0x004fc8000f8e3cff */
[----:B------:R-:W-:-:S04]  /*49a0*/  SHF.L.U32 R0, R2, 0x1f, RZ ;  /* 0x0000001f02007819 */ /* 0x000fc800000006ff */
[----:B------:R-:W2:Y:S02]  /*49b0*/  SYNCS.PHASECHK.TRANS64 P0, [UR4+0x2c0], R0 ;  /* 0x0002c000ff0075a7 */ /* 0x000ea40008001004 */
[----:B-12---:R-:W-:Y:S05]  /*49c0*/  @P0 EXIT ;  /* 0x000000000000094d */ /* 0x006fea0003800000 */
[----:B------:R-:W-:Y:S02]  /*49d0*/  SHF.L.U32 R2, R2, 0x1f, RZ ;  /* 0x0000001f02027819 */ /* 0x000fe400000006ff */
[----:B------:R-:W-:-:S07]  /*49e0*/  MOV R0, UR4 ;  /* 0x0000000400007c02 */ /* 0x000fce0008000f00 */
.L_x_92:
[----:B-1----:R1:W2:Y:S02]  /*49f0*/  SYNCS.PHASECHK.TRANS64.TRYWAIT P0, [R0+URZ+0x2c0], R2 ;  /* 0x0002c002000075a7 */ /* 0x0022a400080011ff */
[----:B--2---:R-:W-:Y:S05]  /*4a00*/  @!P0 NANOSLEEP.SYNCS 0x989680 ;  /* 0x009896800000895d */ /* 0x004fea0003900000 */
[----:B------:R-:W2:Y:S02]  /*4a10*/  @!P0 SYNCS.PHASECHK.TRANS64 P0, [R0+URZ+0x2c0], R2 ;  /* 0x0002c002000085a7 */ /* 0x000ea400080010ff */
[----:B--2---:R-:W-:Y:S05]  /*4a20*/  @P0 EXIT ;  /* 0x000000000000094d */ /* 0x004fea0003800000 */
[----:B------:R-:W-:Y:S05]  /*4a30*/  BRA `(.L_x_92) ;  /* 0xfffffffc00ec7947 */ /* 0x000fea000383ffff */
.L_x_85:
[----:B------:R-:W-:Y:S05]  /*4a40*/  BRA.U UP6, `(.L_x_93) ;  /* 0x0000001106847547 */ /* 0x000fea000b800000 */
[----:B------:R-:W-:Y:S01]  /*4a50*/  UMOV UR4, 0x40 ;  /* 0x0000004000047882 */ /* 0x000fe20000000000 */
[----:B------:R-:W-:Y:S01]  /*4a60*/  NOP ;  /* 0x0000000000007918 */ /* 0x000fe20000000000 */
[----:B------:R-:W-:Y:S01]  /*4a70*/  ULEA UR4, UR54, UR4, 0x18 ;  /* 0x0000000436047291 */ /* 0x000fe2000f8ec0ff */
[----:B------:R-:W-:Y:S02]  /*4a80*/  UMOV UR5, 0x400 ;  /* 0x0000040000057882 */ /* 0x000fe40000000000 */
[----:B------:R-:W-:-:S06]  /*4a90*/  ULEA UR54, UR54, UR5, 0x18 ;  /* 0x0000000536367291 */ /* 0x000fcc000f8ec0ff */
[----:B------:R-:W2:Y:S02]  /*4aa0*/  LDS.U8 R0, [UR4+0x1c] ;  /* 0x00001c04ff007984 */ /* 0x000ea40008000000 */
[----:B--2---:R-:W-:-:S13]  /*4ab0*/  ISETP.NE.AND P0, PT, R0, RZ, PT ;  /* 0x000000ff0000720c */ /* 0x004fda0003f05270 */
[----:B------:R-:W-:Y:S05]  /*4ac0*/  @P0 BRA `(.L_x_94) ;  /* 0x0000000400080947 */ /* 0x000fea0003800000 */
[----:B------:R-:W-:Y:S02]  /*4ad0*/  UISETP.NE.U32.AND UP1, UPT, UR17, 0x1, UPT ;  /* 0x000000011100788c */ /* 0x000fe4000bf25070 */
[----:B------:R-:W-:-:S07]  /*4ae0*/  UIADD3 UR6, UPT, UPT, UR4, 0x8, URZ ;  /* 0x0000000804067890 */ /* 0x000fce000fffe0ff */
[----:B------:R-:W-:Y:S05]  /*4af0*/  BRA.U !UP1, `(.L_x_95) ;  /* 0x00000001099c7547 */ /* 0x000fea000b800000 */
[----:B------:R-:W-:Y:S01]  /*4b00*/  ELECT P0, URZ, PT ;  /* 0x0000000000ff782f */ /* 0x000fe20003800000 */
[----:B------:R-:W-:-:S12]  /*4b10*/  BSSY B0, `(.L_x_95) ;  /* 0x0000025000007945 */ /* 0x000fd80003800000 */
[----:B------:R-:W-:Y:S05]  /*4b20*/  @!P0 BRA `(.L_x_96) ;  /* 0x00000000008c8947 */ /* 0x000fea0003800000 */
[----:B------:R-:W-:-:S05]  /*4b30*/  UMOV UR5, 0x10 ;  /* 0x0000001000057882 */ /* 0x000fca0000000000 */
[----:B------:R-:W-:Y:S04]  /*4b40*/  DEPBAR.LE SB2, 0x36 ;  /* 0x0000ad800000791a */ /* 0x000fe80000000000 */
[----:B------:R-:W2:Y:S02]  /*4b50*/  UTCATOMSWS.2CTA.FIND_AND_SET.ALIGN UP0, UR5, UR5 ;  /* 0x00000005000575e3 */ /* 0x000ea40008200800 */
[----:B--2---:R-:W-:Y:S01]  /*4b60*/  MOV R10, UR5 ;  /* 0x00000005000a7c02 */ /* 0x004fe20008000f00 */
[----:B------:R-:W-:Y:S06]  /*4b70*/  BRA.U UP0, `(.L_x_97) ;  /* 0x0000000100187547 */ /* 0x000fec000b800000 */
.L_x_98:
[----:B------:R-:W-:Y:S05]  /*4b80*/  NANOSLEEP 0x64 ;  /* 0x000000640000795d */ /* 0x000fea0003800000 */
[----:B------:R-:W-:-:S05]  /*4b90*/  UMOV UR5, 0x10 ;  /* 0x0000001000057882 */ /* 0x000fca0000000000 */
[----:B------:R-:W-:Y:S04]  /*4ba0*/  DEPBAR.LE SB2, 0x36 ;  /* 0x0000ad800000791a */ /* 0x000fe80000000000 */
[----:B------:R-:W2:Y:S02]  /*4bb0*/  UTCATOMSWS.2CTA.FIND_AND_SET.ALIGN UP0, UR5, UR5 ;  /* 0x00000005000575e3 */ /* 0x000ea40008200800 */
[----:B--2---:R-:W-:Y:S01]  /*4bc0*/  MOV R10, UR5 ;  /* 0x00000005000a7c02 */ /* 0x004fe20008000f00 */
[----:B------:R-:W-:Y:S05]  /*4bd0*/  BRA.U !UP0, `(.L_x_98) ;  /* 0xfffffffd08e87547 */ /* 0x000fea000b83ffff */
.L_x_97:
[----:B------:R-:W2:Y:S01]  /*4be0*/  LDS R6, [UR4+0x10] ;  /* 0x00001004ff067984 */ /* 0x000ea20008000800 */
[----:B------:R-:W-:Y:S01]  /*4bf0*/  IMAD.U32 R0, RZ, RZ, UR54 ;  /* 0x00000036ff007e24 */ /* 0x000fe2000f8e00ff */
[----:B------:R-:W-:-:S03]  /*4c00*/  MOV R4, UR16 ;  /* 0x0000001000047c02 */ /* 0x000fc60008000f00 */
[----:B------:R-:W-:Y:S01]  /*4c10*/  VIADD R0, R0, 0x360 ;  /* 0x0000036000007836 */ /* 0x000fe20000000000 */
[----:B--2---:R-:W-:-:S04]  /*4c20*/  SHF.L.U32 R6, R6, 0x1f, RZ ;  /* 0x0000001f06067819 */ /* 0x004fc800000006ff */
[----:B------:R-:W2:Y:S02]  /*4c30*/  SYNCS.PHASECHK.TRANS64.TRYWAIT P0, [UR4+0x8], R6 ;  /* 0x00000806ff0075a7 */ /* 0x000ea40008001104 */
[----:B--2---:R-:W-:Y:S05]  /*4c40*/  @P0 BRA `(.L_x_99) ;  /* 0x0000000000080947 */ /* 0x004fea0003800000 */
[----:B------:R-:W2:Y:S02]  /*4c50*/  SYNCS.PHASECHK.TRANS64.TRYWAIT P0, [UR4+0x8], R6 ;  /* 0x00000806ff0075a7 */ /* 0x000ea40008001104 */
[----:B--2---:R-:W-:Y:S05]  /*4c60*/  @!P0 BRA `(.L_x_100) ;  /* 0x0000005400048947 */ /* 0x004fea0003800000 */
.L_x_99:
[----:B------:R-:W-:Y:S01]  /*4c70*/  PRMT R4, R4, 0x654, R0 ;  /* 0x0000065404047816 */ /* 0x000fe20000000000 */
[----:B------:R-:W-:Y:S01]  /*4c80*/  HFMA2 R0, -RZ, RZ, 0, 5.9604644775390625e-08 ;  /* 0x00000001ff007431 */ /* 0x000fe200000001ff */
[----:B------:R-:W-:Y:S01]  /*4c90*/  UPRMT UR5, UR16, 0x654, UR6 ;  /* 0x0000065410057896 */ /* 0x000fe20008000006 */
[----:B------:R-:W-:Y:S02]  /*4ca0*/  IMAD.MOV.U32 R8, RZ, RZ, 0xffff ;  /* 0x0000ffffff087424 */ /* 0x000fe400078e00ff */
[----:B--2---:R-:W-:Y:S02]  /*4cb0*/  IMAD.MOV.U32 R6, RZ, RZ, 0x4 ;  /* 0x00000004ff067424 */ /* 0x004fe400078e00ff */
[----:B------:R-:W-:Y:S01]  /*4cc0*/  IMAD.SHL.U32 R9, R10, 0x20, RZ ;  /* 0x000000200a097824 */ /* 0x000fe200078e00ff */
[----:B------:R-:W-:Y:S02]  /*4cd0*/  MOV R5, UR5 ;  /* 0x0000000500057c02 */ /* 0x000fe40008000f00 */
[-C--:B------:R-:W-:Y:S01]  /*4ce0*/  SHF.L.U32 R8, R8, R10.reuse, RZ ;  /* 0x0000000a08087219 */ /* 0x080fe200000006ff */
[----:B------:R2:W-:Y:S01]  /*4cf0*/  SYNCS.ARRIVE.TRANS64.RED RZ, [UR5], R6 ;  /* 0x00000006ffff79a7 */ /* 0x0005e20008000405 */
[----:B------:R-:W-:Y:S01]  /*4d00*/  SHF.L.U32 R7, R0, R10, RZ ;  /* 0x0000000a00077219 */ /* 0x000fe200000006ff */
[----:B------:R2:W-:Y:S04]  /*4d10*/  STS [UR54+0x360], R9 ;  /* 0x00036009ff007988 */ /* 0x0005e80008000836 */
[----:B------:R2:W-:Y:S04]  /*4d20*/  STAS [R4.64], R10 ;  /* 0x0000000a04007dbd */ /* 0x0005e8000c0008ff */
[----:B------:R2:W-:Y:S04]  /*4d30*/  ATOMS.OR RZ, [UR4+0x14], R8 ;  /* 0x00001408ffff798c */ /* 0x0005e8000b000004 */
[----:B------:R2:W-:Y:S04]  /*4d40*/  ATOMS.OR RZ, [UR4+0x18], R7 ;  /* 0x00001807ffff798c */ /* 0x0005e8000b000004 */
[----:B------:R2:W-:Y:S02]  /*4d50*/  ATOMS.XOR RZ, [UR4+0x10], R0 ;  /* 0x00001000ffff798c */ /* 0x0005e4000b800004 */
.L_x_96:
[----:B-1----:R-:W-:Y:S05]  /*4d60*/  BSYNC B0 ;  /* 0x0000000000007941 */ /* 0x002fea0003800000 */
.L_x_95:
[----:B------:R-:W-:Y:S05]  /*4d70*/  BRA.U UP1, `(.L_x_101) ;  /* 0x00000001016c7547 */ /* 0x000fea000b800000 */
[----:B------:R-:W-:-:S03]  /*4d80*/  UMOV UR5, 0xffffffff ;  /* 0xffffffff00057882 */ /* 0x000fc60000000000 */
[----:B------:R-:W-:Y:S05]  /*4d90*/  BRA.DIV UR5, `(.L_x_102) ;  /* 0x0000005205d07947 */ /* 0x000fea000b800000 */
[----:B------:R-:W-:-:S13]  /*4da0*/  ELECT P0, URZ, PT ;  /* 0x0000000000ff782f */ /* 0x000fda0003800000 */
.L_x_242:
[----:B------:R-:W-:Y:S05]  /*4db0*/  @!P0 BRA `(.L_x_101) ;  /* 0x00000000005c8947 */ /* 0x000fea0003800000 */
[----:B--2---:R-:W2:Y:S02]  /*4dc0*/  LDS R4, [UR4+0x10] ;  /* 0x00001004ff047984 */ /* 0x004ea40008000800 */
[----:B--2---:R-:W-:-:S04]  /*4dd0*/  SHF.L.U32 R4, R4, 0x1f, RZ ;  /* 0x0000001f04047819 */ /* 0x004fc800000006ff */
[----:B------:R-:W2:Y:S02]  /*4de0*/  SYNCS.PHASECHK.TRANS64.TRYWAIT P0, [UR4+0x8], R4 ;  /* 0x00000804ff0075a7 */ /* 0x000ea40008001104 */
[----:B--2---:R-:W-:Y:S05]  /*4df0*/  @P0 BRA `(.L_x_103) ;  /* 0x0000000000080947 */ /* 0x004fea0003800000 */
[----:B------:R-:W2:Y:S02]  /*4e00*/  SYNCS.PHASECHK.TRANS64.TRYWAIT P0, [UR4+0x8], R4 ;  /* 0x00000804ff0075a7 */ /* 0x000ea40008001104 */
[----:B--2---:R-:W-:Y:S05]  /*4e10*/  @!P0 BRA `(.L_x_104) ;  /* 0x0000005000d48947 */ /* 0x004fea0003800000 */
.L_x_103:
[----:B------:R-:W3:Y:S01]  /*4e20*/  LDS R6, [UR54+0x360] ;  /* 0x00036036ff067984 */ /* 0x000ee20008000800 */
[----:B--2---:R-:W-:Y:S02]  /*4e30*/  HFMA2 R0, -RZ, RZ, 0, 5.9604644775390625e-08 ;  /* 0x00000001ff007431 */ /* 0x004fe400000001ff */
[----:B------:R-:W-:Y:S01]  /*4e40*/  IMAD.MOV.U32 R4, RZ, RZ, 0xffff ;  /* 0x0000ffffff047424 */ /* 0x000fe200078e00ff */
[----:B------:R-:W-:Y:S01]  /*4e50*/  UPRMT UR5, UR16, 0x654, UR6 ;  /* 0x0000065410057896 */ /* 0x000fe20008000006 */
[----:B---3--:R-:W-:-:S03]  /*4e60*/  IMAD.SHL.U32 R5, R6, 0x20, RZ ;  /* 0x0000002006057824 */ /* 0x008fc600078e00ff */
[-C--:B------:R-:W-:Y:S02]  /*4e70*/  SHF.L.U32 R4, R4, R6.reuse, RZ ;  /* 0x0000000604047219 */ /* 0x080fe400000006ff */
[----:B------:R-:W-:Y:S01]  /*4e80*/  SHF.L.U32 R6, R0, R6, RZ ;  /* 0x0000000600067219 */ /* 0x000fe200000006ff */
[----:B------:R3:W-:Y:S04]  /*4e90*/  STS [UR54+0x360], R5 ;  /* 0x00036005ff007988 */ /* 0x0007e80008000836 */
[----:B------:R3:W-:Y:S04]  /*4ea0*/  ATOMS.OR RZ, [UR4+0x14], R4 ;  /* 0x00001404ffff798c */ /* 0x0007e8000b000004 */
[----:B------:R3:W-:Y:S01]  /*4eb0*/  ATOMS.OR RZ, [UR4+0x18], R6 ;  /* 0x00001806ffff798c */ /* 0x0007e2000b000004 */
[----:B------:R-:W-:Y:S03]  /*4ec0*/  SYNCS.ARRIVE.TRANS64.RED.A1T0 RZ, [UR5], RZ ;  /* 0x000000ffffff79a7 */ /* 0x000fe60008100405 */
[----:B------:R3:W-:Y:S01]  /*4ed0*/  ATOMS.XOR RZ, [UR4+0x10], R0 ;  /* 0x00001000ffff798c */ /* 0x0007e2000b800004 */
[----:B------:R-:W-:Y:S05]  /*4ee0*/  BRA `(.L_x_101) ;  /* 0x0000000000107947 */ /* 0x000fea0003800000 */
.L_x_94:
[----:B------:R-:W-:Y:S02]  /*4ef0*/  MOV R0, 0xffffffff ;  /* 0xffffffff00007802 */ /* 0x000fe40000000f00 */
[----:B------:R-:W-:-:S03]  /*4f00*/  MOV R4, 0x4f30 ;  /* 0x00004f3000047802 */ /* 0x000fc60000000f00 */
[----:B------:R2:W-:Y:S04]  /*4f10*/  STS [UR54+0x360], R0 ;  /* 0x00036000ff007988 */ /* 0x0005e80008000836 */
[----:B-12--5:R-:W-:Y:S05]  /*4f20*/  CALL.REL.NOINC `($__internal_1_$__cuda_sm10x_tcgen05_guardrail_trap_phase_invalid_during_alloc) ;  /* 0x0000005400dc7944 */ /* 0x026fea0003c00000 */
.L_x_101:
[----:B------:R-:W-:Y:S05]  /*4f30*/  WARPSYNC.ALL ;  /* 0x0000000000007948 */ /* 0x000fea0003800000 */
[----:B------:R-:W4:Y:S01]  /*4f40*/  S2UR UR6, SR_CgaCtaId ;  /* 0x00000000000679c3 */ /* 0x000f220000008800 */
[----:B------:R-:W-:Y:S01]  /*4f50*/  UMOV UR4, 0x400 ;  /* 0x0000040000047882 */ /* 0x000fe20000000000 */
[----:B------:R-:W-:-:S06]  /*4f60*/  NOP ;  /* 0x0000000000007918 */ /* 0x000fcc0000000000 */
[----:B------:R-:W-:Y:S06]  /*4f70*/  BAR.ARV 0x6, 0xa0 ;  /* 0x0182800000007b1d */ /* 0x000fec0000002000 */
[----:B------:R-:W-:Y:S01]  /*4f80*/  LOP3.LUT R3, R3, 0xffff, RZ, 0xc0, !PT ;  /* 0x0000ffff03037812 */ /* 0x000fe200078ec0ff */
[----:B--2---:R-:W-:Y:S01]  /*4f90*/  IMAD.MOV.U32 R9, RZ, RZ, 0x1 ;  /* 0x00000001ff097424 */ /* 0x004fe200078e00ff */
[----:B------:R-:W-:Y:S01]  /*4fa0*/  LOP3.LUT R2, R2, 0xffff, RZ, 0xc0, !PT ;  /* 0x0000ffff02027812 */ /* 0x000fe200078ec0ff */
[----:B------:R-:W-:Y:S01]  /*4fb0*/  IMAD.MOV.U32 R8, RZ, RZ, RZ ;  /* 0x000000ffff087224 */ /* 0x000fe200078e00ff */
[----:B------:R-:W-:Y:S01]  /*4fc0*/  R2UR UR11, R3 ;  /* 0x00000000030b72ca */ /* 0x000fe200000e0000 */
[----:B------:R-:W-:Y:S01]  /*4fd0*/  UMOV UR22, URZ ;  /* 0x000000ff00167c82 */ /* 0x000fe20008000000 */
[----:B------:R-:W-:-:S02]  /*4fe0*/  R2UR UR10, R2 ;  /* 0x00000000020a72ca */ /* 0x000fc400000e0000 */
[----:B------:R-:W-:Y:S01]  /*4ff0*/  CS2R R2, SRZ ;  /* 0x0000000000027805 */ /* 0x000fe2000001ff00 */
[----:B------:R-:W-:Y:S01]  /*5000*/  UMOV UR21, URZ ;  /* 0x000000ff00157c82 */ /* 0x000fe20008000000 */
[----:B------:R-:W-:Y:S02]  /*5010*/  UISETP.NE.AND UP3, UPT, UR17, URZ, UPT ;  /* 0x000000ff1100728c */ /* 0x000fe4000bf65270 */
[----:B----4-:R-:W-:Y:S01]  /*5020*/  ULEA UR6, UR6, UR4, 0x18 ;  /* 0x0000000406067291 */ /* 0x010fe2000f8ec0ff */
[----:B------:R-:W2:Y:S03]  /*5030*/  LDCU UR4, c[0x0][0x38c] ;  /* 0x00007180ff0477ac */ /* 0x000ea60008000800 */
[----:B------:R-:W-:Y:S02]  /*5040*/  UIADD3 UR12, UPT, UPT, UR6, 0x4600, URZ ;  /* 0x00004600060c7890 */ /* 0x000fe4000fffe0ff */
[----:B------:R-:W-:-:S03]  /*5050*/  UIADD3 UR13, UPT, UPT, UR6, 0x2d600, URZ ;  /* 0x0002d600060d7890 */ /* 0x000fc6000fffe0ff */
[----:B---3--:R-:W3:Y:S01]  /*5060*/  LDS R0, [UR6+0x360] ;  /* 0x00036006ff007984 */ /* 0x008ee20008000800 */
[----:B------:R-:W-:Y:S02]  /*5070*/  USHF.R.U32.HI UR12, URZ, 0x4, UR12 ;  /* 0x00000004ff0c7899 */ /* 0x000fe4000801160c */
[----:B------:R-:W-:Y:S02]  /*5080*/  USHF.R.U32.HI UR13, URZ, 0x4, UR13 ;  /* 0x00000004ff0d7899 */ /* 0x000fe4000801160d */
[----:B------:R-:W-:Y:S02]  /*5090*/  ULOP3.LUT UR12, UR12, 0x3fff, URZ, 0xc0, !UPT ;  /* 0x00003fff0c0c7892 */ /* 0x000fe4000f8ec0ff */
[----:B------:R-:W-:Y:S02]  /*50a0*/  ULOP3.LUT UR13, UR13, 0x3fff, URZ, 0xc0, !UPT ;  /* 0x00003fff0d0d7892 */ /* 0x000fe4000f8ec0ff */
[----:B------:R-:W-:Y:S02]  /*50b0*/  ULOP3.LUT UR12, UR12, 0x10000, URZ, 0xfc, !UPT ;  /* 0x000100000c0c7892 */ /* 0x000fe4000f8efcff */
[----:B--2---:R-:W-:-:S02]  /*50c0*/  UIADD3 UR4, UPT, UPT, UR4, 0x1f, URZ ;  /* 0x0000001f04047890 */ /* 0x004fc4000fffe0ff */
[----:B------:R-:W-:Y:S02]  /*50d0*/  ULOP3.LUT UR13, UR13, 0x10000, URZ, 0xfc, !UPT ;  /* 0x000100000d0d7892 */ /* 0x000fe4000f8efcff */
[----:B------:R-:W-:Y:S01]  /*50e0*/  USHF.R.S32.HI UR5, URZ, 0x1f, UR4 ;  /* 0x0000001fff057899 */ /* 0x000fe20008011404 */
[----:B------:R-:W-:Y:S01]  /*50f0*/  UMOV UR20, URZ ;  /* 0x000000ff00147c82 */ /* 0x000fe20008000000 */
[----:B------:R-:W-:Y:S02]  /*5100*/  UMOV UR26, 0x0 ;  /* 0x00000000001a7882 */ /* 0x000fe40000000000 */
[----:B------:R-:W-:Y:S01]  /*5110*/  ULEA.HI UR5, UR5, UR4, URZ, 0x5 ;  /* 0x0000000405057291 */ /* 0x000fe2000f8f28ff */
[----:B------:R-:W-:-:S03]  /*5120*/  UMOV UR27, 0x101004a0 ;  /* 0x101004a0001b7882 */ /* 0x000fc60000000000 */
[----:B------:R-:W-:-:S04]  /*5130*/  USHF.R.S32.HI UR5, URZ, 0x5, UR5 ;  /* 0x00000005ff057899 */ /* 0x000fc80008011405 */
[----:B------:R-:W-:-:S04]  /*5140*/  UISETP.LT.AND UP0, UPT, UR5, 0x1, UPT ;  /* 0x000000010500788c */ /* 0x000fc8000bf01270 */
[----:B------:R-:W-:Y:S01]  /*5150*/  USEL UR23, UR5, 0x1, !UP0 ;  /* 0x0000000105177887 */ /* 0x000fe2000c000000 */
[----:B---3--:R-:W-:-:S15]  /*5160*/  R2UR UR24, R0 ;  /* 0x00000000001872ca */ /* 0x008fde00000e0000 */
.L_x_112:
[C---:B------:R-:W-:Y:S02]  /*5170*/  LEA R0, R8.reuse, UR6, 0x3 ;  /* 0x0000000608007c11 */ /* 0x040fe4000f8e18ff */
[----:B------:R-:W-:Y:S02]  /*5180*/  SHF.L.U32 R4, R3, 0x1f, RZ ;  /* 0x0000001f03047819 */ /* 0x000fe400000006ff */
[----:B------:R-:W-:Y:S02]  /*5190*/  LEA R5, R8, UR6, 0x4 ;  /* 0x0000000608057c11 */ /* 0x000fe4000f8e20ff */
[----:B------:R-:W2:Y:S02]  /*51a0*/  SYNCS.PHASECHK.TRANS64.TRYWAIT P0, [R0+URZ+0x2b0], R4 ;  /* 0x0002b004000075a7 */ /* 0x000ea400080011ff */
[----:B-12-4-:R-:W-:Y:S05]  /*51b0*/  @!P0 BRA `(.L_x_105) ;  /* 0x0000005000048947 */ /* 0x016fea0003800000 */
.L_x_243:
[----:B--2---:R-:W2:Y:S01]  /*51c0*/  LDS.128 R4, [R5+0x340] ;  /* 0x0003400005047984 */ /* 0x004ea20000000c00 */
[----:B------:R-:W-:Y:S02]  /*51d0*/  VIADD R0, R0, 0x2c0 ;  /* 0x000002c000007836 */ /* 0x000fe40000000000 */
[----:B------:R-:W-:Y:S01]  /*51e0*/  VIADD R8, R8, 0x1 ;  /* 0x0000000108087836 */ /* 0x000fe20000000000 */
[----:B------:R-:W-:Y:S01]  /*51f0*/  @!PT LDS RZ, [RZ] ;  /* 0x00000000fffff984 */ /* 0x000fe20000000800 */
[----:B------:R-:W-:Y:S01]  /*5200*/  @!PT LDS RZ, [RZ] ;  /* 0x00000000fffff984 */ /* 0x000fe20000000800 */
[----:B------:R-:W-:Y:S01]  /*5210*/  @!PT LDS RZ, [RZ] ;  /* 0x00000000fffff984 */ /* 0x000fe20000000800 */
[----:B------:R-:W-:Y:S01]  /*5220*/  @!PT LDS RZ, [RZ] ;  /* 0x00000000fffff984 */ /* 0x000fe20000000800 */
[----:B------:R3:W-:Y:S06]  /*5230*/  MEMBAR.ALL.CTA ;  /* 0x0000000000007992 */ /* 0x0007ec0000008000 */
[----:B---3--:R-:W3:Y:S01]  /*5240*/  FENCE.VIEW.ASYNC.S ;  /* 0x00000000000073c6 */ /* 0x008ee20000000000 */
[----:B------:R-:W-:-:S04]  /*5250*/  PRMT R0, RZ, 0x654, R0 ;  /* 0x00000654ff007816 */ /* 0x000fc80000000000 */
[----:B---3--:R3:W-:Y:S01]  /*5260*/  SYNCS.ARRIVE.TRANS64.RED.A1T0 RZ, [R0+URZ], RZ ;  /* 0x000000ff00ff79a7 */ /* 0x0087e200081004ff */
[----:B--2---:R-:W-:Y:S01]  /*5270*/  LOP3.LUT P1, RZ, R6, 0x1, RZ, 0xc0, !PT ;  /* 0x0000000106ff7812 */ /* 0x004fe2000782c0ff */
[----:B---3--:R-:W-:-:S12]  /*5280*/  BRA.U UP3, `(.L_x_106) ;  /* 0x0000000103cc7547 */ /* 0x008fd8000b800000 */
[----:B------:R-:W2:Y:S01]  /*5290*/  LDCU UR4, c[0x0][0x38c] ;  /* 0x00007180ff0477ac */ /* 0x000ea20008000800 */
[----:B------:R-:W-:Y:S02]  /*52a0*/  PLOP3.LUT P2, PT, PT, PT, PT, 0x80, 0x8 ;  /* 0x000000000008781c */ /* 0x000fe40003f4f070 */
[----:B------:R-:W-:Y:S01]  /*52b0*/  SHF.L.U32 R4, R9, 0x1f, RZ ;  /* 0x0000001f09047819 */ /* 0x000fe200000006ff */
[----:B------:R-:W-:Y:S02]  /*52c0*/  ULEA UR9, UR22, UR6, 0x3 ;  /* 0x0000000616097291 */ /* 0x000fe4000f8e18ff */
[----:B--2---:R-:W-:-:S06]  /*52d0*/  UISETP.GE.AND UP0, UPT, UR4, 0x1, UPT ;  /* 0x000000010400788c */ /* 0x004fcc000bf06270 */
[----:B------:R-:W-:-:S05]  /*52e0*/  PLOP3.LUT P0, PT, PT, PT, UP0, 0x80, 0x8 ;  /* 0x000000000008781c */ /* 0x000fca0003f0f008 */
[----:B------:R-:W-:-:S08]  /*52f0*/  @UP0 ULEA UR4, UR21, UR6, 0x3 ;  /* 0x0000000615040291 */ /* 0x000fd0000f8e18ff */
[----:B------:R-:W-:-:S04]  /*5300*/  @P0 SHF.L.U32 R0, R2, 0x1f, RZ ;  /* 0x0000001f02000819 */ /* 0x000fc800000006ff */
[----:B------:R2:W3:Y:S01]  /*5310*/  @P0 SYNCS.PHASECHK.TRANS64.TRYWAIT P2, [UR4], R0 ;  /* 0x00000000ff0005a7 */ /* 0x0004e20008041104 */
[----:B------:R-:W4:Y:S02]  /*5320*/  SYNCS.PHASECHK.TRANS64.TRYWAIT P0, [UR9+0x2f0], R4 ;  /* 0x0002f004ff0075a7 */ /* 0x000f240008001109 */
[----:B--234-:R-:W-:Y:S05]  /*5330*/  @!P0 BRA `(.L_x_107) ;  /* 0x0000004c00b88947 */ /* 0x01cfea0003800000 */
.L_x_245:
[----:B------:R-:W-:Y:S01]  /*5340*/  UMOV UR19, UR20 ;  /* 0x0000001400137c82 */ /* 0x000fe20008000000 */
[----:B------:R-:W-:Y:S05]  /*5350*/  BRA.U !UP0, `(.L_x_108) ;  /* 0x0000000108887547 */ /* 0x000fea000b800000 */
[----:B------:R-:W-:Y:S02]  /*5360*/  UIADD3 UR19, UPT, UPT, UR23, UR20, URZ ;  /* 0x0000001417137290 */ /* 0x000fe4000fffe0ff */
[----:B------:R-:W-:Y:S02]  /*5370*/  ULEA UR8, UR22, UR24, 0x6 ;  /* 0x0000001816087291 */ /* 0x000fe4000f8e30ff */
[----:B------:R-:W-:Y:S01]  /*5380*/  UPLOP3.LUT UP2, UPT, UPT, UPT, UPT, 0x40, 0x4 ;  /* 0x000000000004789c */ /* 0x000fe20003f4e870 */
[----:B------:R-:W-:Y:S01]  /*5390*/  UMOV UR18, UR5 ;  /* 0x0000000500127c82 */ /* 0x000fe20008000000 */
[----:B------:R-:W-:-:S09]  /*53a0*/  UMOV UR15, UR21 ;  /* 0x00000015000f7c82 */ /* 0x000fd20008000000 */
.L_x_111:
[----:B---3--:R-:W-:Y:S01]  /*53b0*/  ULEA UR7, UR15, UR6, 0x3 ;  /* 0x000000060f077291 */ /* 0x008fe2000f8e18ff */
[----:B----4-:R-:W-:Y:S11]  /*53c0*/  @P2 BRA `(.L_x_109) ;  /* 0x00000000000c2947 */ /* 0x010ff60003800000 */
[----:B--2---:R-:W-:Y:S04]  /*53d0*/  SHF.L.U32 R4, R2, 0x1f, RZ ;  /* 0x0000001f02047819 */ /* 0x004fe800000006ff */
[----:B------:R-:W2:Y:S02]  /*53e0*/  SYNCS.PHASECHK.TRANS64.TRYWAIT P0, [UR7], R4 ;  /* 0x00000004ff0075a7 */ /* 0x000ea40008001107 */
[----:B--2---:R-:W-:Y:S05]  /*53f0*/  @!P0 BRA `(.L_x_110) ;  /* 0x0000004c00a08947 */ /* 0x004fea0003800000 */
.L_x_109:
[----:B------:R-:W-:Y:S01]  /*5400*/  UISETP.NE.AND UP0, UPT, UR18, 0x1, UPT ;  /* 0x000000011200788c */ /* 0x000fe2000bf05270 */
[----:B------:R-:W-:Y:S01]  /*5410*/  PLOP3.LUT P2, PT, PT, PT, PT, 0x80, 0x8 ;  /* 0x000000000008781c */ /* 0x000fe20003f4f070 */
[----:B------:R-:W-:Y:S02]  /*5420*/  UIADD3 UR21, UPT, UPT, UR15, 0x1, URZ ;  /* 0x000000010f157890 */ /* 0x000fe4000fffe0ff */
[----:B------:R-:W-:Y:S02]  /*5430*/  ULEA UR28, UR15, UR13, 0x6 ;  /* 0x0000000d0f1c7291 */ /* 0x000fe4000f8e30ff */
[----:B------:R-:W-:Y:S01]  /*5440*/  UISETP.NE.AND UP1, UPT, UR21, 0x29, UPT ;  /* 0x000000291500788c */ /* 0x000fe2000bf25270 */
[----:B------:R-:W-:Y:S01]  /*5450*/  PLOP3.LUT P0, PT, PT, PT, UP0, 0x80, 0x8 ;  /* 0x000000000008781c */ /* 0x000fe20003f0f008 */
[----:B------:R-:W-:Y:S02]  /*5460*/  ULEA UR30, UR15, UR12, 0x8 ;  /* 0x0000000c0f1e7291 */ /* 0x000fe4000f8e40ff */
[----:B------:R-:W-:Y:S02]  /*5470*/  USEL UR14, URZ, 0x1, UP1 ;  /* 0x00000001ff0e7887 */ /* 0x000fe40008800000 */
[----:B------:R-:W-:Y:S02]  /*5480*/  USEL UR21, UR21, URZ, UP1 ;  /* 0x000000ff15157287 */ /* 0x000fe40008800000 */
[----:B------:R-:W-:Y:S02]  /*5490*/  UIADD3 UR7, UPT, UPT, UR7, 0x148, URZ ;  /* 0x0000014807077890 */ /* 0x000fe4000fffe0ff */
[----:B------:R-:W-:Y:S01]  /*54a0*/  @UP0 ULEA UR4, UR21, UR6, 0x3 ;  /* 0x0000000615040291 */ /* 0x000fe2000f8e18ff */
[----:B------:R-:W-:Y:S01]  /*54b0*/  LOP3.LUT R2, R2, UR14, RZ, 0x3c, !PT ;  /* 0x0000000e02027c12 */ /* 0x000fe2000f8e3cff */
[----:B------:R-:W-:Y:S01]  /*54c0*/  UMOV UR29, 0xc0004010 ;  /* 0xc0004010001d7882 */ /* 0x000fe20000000000 */
[----:B------:R-:W-:Y:S01]  /*54d0*/  UMOV UR31, 0xc0004010 ;  /* 0xc0004010001f7882 */ /* 0x000fe20000000000 */
[----:B------:R-:W-:Y:S01]  /*54e0*/  UIADD3 UR20, UPT, UPT, UR20, 0x1, URZ ;  /* 0x0000000114147890 */ /* 0x000fe2000fffe0ff */
[----:B--2---:R-:W-:Y:S01]  /*54f0*/  @P0 SHF.L.U32 R0, R2, 0x1f, RZ ;  /* 0x0000001f02000819 */ /* 0x004fe200000006ff */
[----:B------:R-:W-:Y:S02]  /*5500*/  UIADD3 UR18, UPT, UPT, UR18, -0x1, URZ ;  /* 0xffffffff12127890 */ /* 0x000fe4000fffe0ff */
[----:B------:R-:W-:Y:S01]  /*5510*/  UISETP.NE.AND UP0, UPT, UR20, UR19, UPT ;  /* 0x000000131400728c */ /* 0x000fe2000bf05270 */
[----:B------:R3:W4:Y:S01]  /*5520*/  @P0 SYNCS.PHASECHK.TRANS64.TRYWAIT P2, [UR4], R0 ;  /* 0x00000000ff0005a7 */ /* 0x0007220008041104 */
[----:B------:R3:W-:Y:S01]  /*5530*/  UTCIMMA.2CTA gdesc[UR30], gdesc[UR28], tmem[UR8], tmem[UR26], idesc[UR27], UP2 ;  /* 0x00ff1a1c1e0075ea */ /* 0x0007e20009200108 */
[----:B------:R-:W-:Y:S01]  /*5540*/  UPLOP3.LUT UP2, UPT, UPT, UPT, UPT, 0x80, 0x8 ;  /* 0x000000000008789c */ /* 0x000fe20003f4f070 */
[----:B------:R3:W-:Y:S01]  /*5550*/  UTCBAR.2CTA.MULTICAST [UR7], URZ, UR11 ;  /* 0x000000ff070073e9 */ /* 0x0007e2000820080b */
[----:B------:R-:W-:Y:S04]  /*5560*/  UMOV UR15, UR21 ;  /* 0x00000015000f7c82 */ /* 0x000fe80008000000 */
[----:B------:R-:W-:Y:S05]  /*5570*/  BRA.U UP0, `(.L_x_111) ;  /* 0xfffffffd008c7547 */ /* 0x000fea000b83ffff */
.L_x_108:
[----:B------:R-:W-:Y:S01]  /*5580*/  UIADD3 UR9, UPT, UPT, UR9, 0x2d0, URZ ;  /* 0x000002d009097890 */ /* 0x000fe2000fffe0ff */
[----:B------:R-:W-:-:S08]  /*5590*/  UMOV UR20, UR19 ;  /* 0x0000001300147c82 */ /* 0x000fd00008000000 */
[----:B------:R1:W-:Y:S01]  /*55a0*/  UTCBAR.2CTA.MULTICAST [UR9], URZ, UR10 ;  /* 0x000000ff090073e9 */ /* 0x0003e2000820080a */
[----:B------:R-:W-:Y:S02]  /*55b0*/  NOP ;  /* 0x0000000000007918 */ /* 0x000fe40000000000 */
.L_x_106:
[----:B------:R-:W-:Y:S01]  /*55c0*/  UIADD3 UR22, UPT, UPT, UR22, 0x1, URZ ;  /* 0x0000000116167890 */ /* 0x000fe2000fffe0ff */
[----:B------:R-:W-:-:S03]  /*55d0*/  ISETP.NE.AND P0, PT, R8, 0x2, PT ;  /* 0x000000020800780c */ /* 0x000fc60003f05270 */
[----:B------:R-:W-:Y:S01]  /*55e0*/  UISETP.NE.AND UP0, UPT, UR22, 0x4, UPT ;  /* 0x000000041600788c */ /* 0x000fe2000bf05270 */
[----:B--23--:R-:W-:Y:S02]  /*55f0*/  SEL R0, RZ, 0x1, P0 ;  /* 0x00000001ff007807 */ /* 0x00cfe40000000000 */
[----:B------:R-:W-:Y:S01]  /*5600*/  SEL R8, R8, RZ, P0 ;  /* 0x000000ff08087207 */ /* 0x000fe20000000000 */
[----:B------:R-:W-:Y:S01]  /*5610*/  USEL UR4, URZ, 0x1, UP0 ;  /* 0x00000001ff047887 */ /* 0x000fe20008000000 */
[----:B------:R-:W-:Y:S01]  /*5620*/  LOP3.LUT R3, R3, R0, RZ, 0x3c, !PT ;  /* 0x0000000003037212 */ /* 0x000fe200078e3cff */
[----:B------:R-:W-:-:S04]  /*5630*/  USEL UR22, UR22, URZ, UP0 ;  /* 0x000000ff16167287 */ /* 0x000fc80008000000 */
[----:B------:R-:W-:Y:S01]  /*5640*/  LOP3.LUT R9, R9, UR4, RZ, 0x3c, !PT ;  /* 0x0000000409097c12 */ /* 0x000fe2000f8e3cff */
[----:B------:R-:W-:Y:S07]  /*5650*/  @P1 BRA `(.L_x_112) ;  /* 0xfffffff800c41947 */ /* 0x000fee000383ffff */
[----:B------:R-:W2:Y:S01]  /*5660*/  S2UR UR4, SR_CgaCtaId ;  /* 0x00000000000479c3 */ /* 0x000ea20000008800 */
[----:B------:R-:W-:Y:S01]  /*5670*/  ELECT P0, URZ, PT ;  /* 0x0000000000ff782f */ /* 0x000fe20003800000 */
[----:B------:R-:W-:Y:S01]  /*5680*/  HFMA2 R0, -RZ, RZ, 0, 5.9604644775390625e-08 ;  /* 0x00000001ff007431 */ /* 0x000fe200000001ff */
[----:B------:R-:W-:-:S05]  /*5690*/  UMOV UR5, 0x40 ;  /* 0x0000004000057882 */ /* 0x000fca0000000000 */
[----:B------:R-:W-:Y:S01]  /*56a0*/  UVIRTCOUNT.DEALLOC.SMPOOL 0x80 ;  /* 0x000000800000784c */ /* 0x000fe20000000000 */
[----:B------:R-:W-:Y:S02]  /*56b0*/  UISETP.NE.AND UP1, UPT, UR17, URZ, UPT ;  /* 0x000000ff1100728c */ /* 0x000fe4000bf25270 */
[----:B--2---:R-:W-:-:S09]  /*56c0*/  ULEA UR4, UR4, UR5, 0x18 ;  /* 0x0000000504047291 */ /* 0x004fd2000f8ec0ff */
[----:B------:R2:W-:Y:S01]  /*56d0*/  @P0 STS.U8 [UR4+0x1c], R0 ;  /* 0x00001c00ff000988 */ /* 0x0005e20008000004 */
[----:B------:R-:W-:Y:S05]  /*56e0*/  BRA.U UP1, `(.L_x_113) ;  /* 0x0000000101a07547 */ /* 0x000fea000b800000 */
[----:B------:R-:W-:Y:S01]  /*56f0*/  UIADD3 UR5, UPT, UPT, UR6, 0x2f0, URZ ;  /* 0x000002f006057890 */ /* 0x000fe2000fffe0ff */
[----:B------:R-:W-:-:S03]  /*5700*/  SHF.L.U32 R2, R9, 0x1f, RZ ;  /* 0x0000001f09027819 */ /* 0x000fc600000006ff */
[----:B------:R-:W-:-:S09]  /*5710*/  ULEA UR7, UR22, UR5, 0x3 ;  /* 0x0000000516077291 */ /* 0x000fd2000f8e18ff */
[----:B------:R-:W3:Y:S02]  /*5720*/  SYNCS.PHASECHK.TRANS64.TRYWAIT P0, [UR7], R2 ;  /* 0x00000002ff0075a7 */ /* 0x000ee40008001107 */
[----:B---3--:R-:W-:Y:S05]  /*5730*/  @!P0 BRA `(.L_x_114) ;  /* 0x0000004800e88947 */ /* 0x008fea0003800000 */
.L_x_248:
[----:B------:R-:W-:-:S04]  /*5740*/  UIADD3 UR8, UPT, UPT, UR22, 0x1, URZ ;  /* 0x0000000116087890 */ /* 0x000fc8000fffe0ff */
[----:B------:R-:W-:-:S04]  /*5750*/  UISETP.NE.AND UP0, UPT, UR8, 0x4, UPT ;  /* 0x000000040800788c */ /* 0x000fc8000bf05270 */
[----:B-1----:R-:W-:Y:S02]  /*5760*/  USEL UR9, URZ, 0x1, UP0 ;  /* 0x00000001ff097887 */ /* 0x002fe40008000000 */
[----:B------:R-:W-:-:S04]  /*5770*/  USEL UR8, UR8, URZ, UP0 ;  /* 0x000000ff08087287 */ /* 0x000fc80008000000 */
[----:B------:R-:W-:Y:S01]  /*5780*/  ULEA UR7, UR8, UR5, 0x3 ;  /* 0x0000000508077291 */ /* 0x000fe2000f8e18ff */
[----:B--2---:R-:W-:-:S04]  /*5790*/  LOP3.LUT R2, R9, UR9, RZ, 0x3c, !PT ;  /* 0x0000000909027c12 */ /* 0x004fc8000f8e3cff */
[----:B------:R-:W-:-:S04]  /*57a0*/  SHF.L.U32 R3, R2, 0x1f, RZ ;  /* 0x0000001f02037819 */ /* 0x000fc800000006ff */
[----:B------:R-:W1:Y:S02]  /*57b0*/  SYNCS.PHASECHK.TRANS64.TRYWAIT P0, [UR7], R3 ;  /* 0x00000003ff0075a7 */ /* 0x000e640008001107 */
[----:B-1----:R-:W-:Y:S05]  /*57c0*/  @!P0 BRA `(.L_x_115) ;  /* 0x0000004800dc8947 */ /* 0x002fea0003800000 */
.L_x_250:
        /* <DEDUP_REMOVED lines=9> */
.L_x_252:
[----:B------:R-:W-:-:S04]  /*5860*/  UIADD3 UR8, UPT, UPT, UR8, 0x1, URZ ;  /* 0x0000000108087890 */ /* 0x000fc8000fffe0ff */
[----:B------:R-:W-:-:S04]  /*5870*/  UISETP.NE.AND UP0, UPT, UR8, 0x4, UPT ;  /* 0x000000040800788c */ /* 0x000fc8000bf05270 */
[----:B------:R-:W-:Y:S02]  /*5880*/  USEL UR7, URZ, 0x1, UP0 ;  /* 0x00000001ff077887 */ /* 0x000fe40008000000 */
[----:B------:R-:W-:-:S04]  /*5890*/  USEL UR8, UR8, URZ, UP0 ;  /* 0x000000ff08087287 */ /* 0x000fc80008000000 */
[----:B------:R-:W-:Y:S01]  /*58a0*/  ULEA UR8, UR8, UR5, 0x3 ;  /* 0x0000000508087291 */ /* 0x000fe2000f8e18ff */
[----:B------:R-:W-:-:S04]  /*58b0*/  LOP3.LUT R2, R2, UR7, RZ, 0x3c, !PT ;  /* 0x0000000702027c12 */ /* 0x000fc8000f8e3cff */
[----:B------:R-:W-:Y:S01]  /*58c0*/  SHF.L.U32 R2, R2, 0x1f, RZ ;  /* 0x0000001f02027819 */ /* 0x000fe200000006ff */
[----:B-1----:R-:W-:-:S04]  /*58d0*/  IMAD.U32 R0, RZ, RZ, UR8 ;  /* 0x00000008ff007e24 */ /* 0x002fc8000f8e00ff */
[----:B------:R1:W2:Y:S03]  /*58e0*/  SYNCS.PHASECHK.TRANS64.TRYWAIT P0, [R0+URZ], R2 ;  /* 0x00000002000075a7 */ /* 0x0002a600080011ff */
[----:B--2---:R-:W-:Y:S05]  /*58f0*/  @!P0 NANOSLEEP.SYNCS 0x989680 ;  /* 0x009896800000895d */ /* 0x004fea0003900000 */
[----:B------:R-:W2:Y:S02]  /*5900*/  @!P0 SYNCS.PHASECHK.TRANS64 P0, [R0+URZ], R2 ;  /* 0x00000002000085a7 */ /* 0x000ea400080010ff */
[----:B--2---:R-:W-:Y:S05]  /*5910*/  @P0 BRA `(.L_x_117) ;  /* 0x0000000000200947 */ /* 0x004fea0003800000 */
.L_x_118:
[----:B--2---:R2:W3:Y:S02]  /*5920*/  SYNCS.PHASECHK.TRANS64.TRYWAIT P0, [R0+URZ], R2 ;  /* 0x00000002000075a7 */ /* 0x0044e400080011ff */
[----:B---3--:R-:W-:Y:S05]  /*5930*/  @!P0 NANOSLEEP.SYNCS 0x989680 ;  /* 0x009896800000895d */ /* 0x008fea0003900000 */
[----:B------:R-:W3:Y:S02]  /*5940*/  @!P0 SYNCS.PHASECHK.TRANS64 P0, [R0+URZ], R2 ;  /* 0x00000002000085a7 */ /* 0x000ee400080010ff */
[----:B---3--:R-:W-:Y:S05]  /*5950*/  @!P0 BRA `(.L_x_118) ;  /* 0xfffffffc00f08947 */ /* 0x008fea000383ffff */
[----:B------:R-:W-:Y:S05]  /*5960*/  BRA `(.L_x_117) ;  /* 0x00000000000c7947 */ /* 0x000fea0003800000 */
.L_x_113:
[----:B------:R-:W-:-:S04]  /*5970*/  UIADD3 UR5, UPT, UPT, UR6, 0x330, URZ ;  /* 0x0000033006057890 */ /* 0x000fc8000fffe0ff */
[----:B------:R-:W-:-:S09]  /*5980*/  UPRMT UR5, UR16, 0x654, UR5 ;  /* 0x0000065410057896 */ /* 0x000fd20008000005 */
[----:B------:R-:W-:Y:S03]  /*5990*/  SYNCS.ARRIVE.TRANS64.RED.A1T0 RZ, [UR5], RZ ;  /* 0x000000ffffff79a7 */ /* 0x000fe60008100405 */
.L_x_117:
[----:B-12---:R-:W-:Y:S01]  /*59a0*/  SHF.L.U32 R2, RZ, 0x1f, RZ ;  /* 0x0000001fff027819 */ /* 0x006fe200000006ff */
[----:B------:R-:W-:Y:S01]  /*59b0*/  UIADD3 UR5, UPT, UPT, UR6, 0x330, URZ ;  /* 0x0000033006057890 */ /* 0x000fe2000fffe0ff */
[----:B------:R-:W-:Y:S02]  /*59c0*/  PLOP3.LUT P0, PT, PT, PT, UP1, 0x80, 0x8 ;  /* 0x000000000008781c */ /* 0x000fe40003f0f018 */
[----:B------:R-:W1:Y:S02]  /*59d0*/  SYNCS.PHASECHK.TRANS64.TRYWAIT P1, [UR6+0x330], R2 ;  /* 0x00033002ff0075a7 */ /* 0x000e640008021106 */
[----:B-1----:R-:W-:Y:S09]  /*59e0*/  @!P1 BRA `(.L_x_119) ;  /* 0x0000004800849947 */ /* 0x002ff20003800000 */
.L_x_254:
[----:B------:R-:W-:Y:S02]  /*59f0*/  @!UP1 UPRMT UR5, UR16, 0x654, UR5 ;  /* 0x0000065410059896 */ /* 0x000fe40008000005 */
[----:B------:R-:W-:Y:S01]  /*5a00*/  ULOP3.LUT UR6, UR24, 0xffff, URZ, 0xc0, !UPT ;  /* 0x0000ffff18067892 */ /* 0x000fe2000f8ec0ff */
[----:B------:R-:W-:-:S03]  /*5a10*/  UMOV UR8, 0xffff ;  /* 0x0000ffff00087882 */ /* 0x000fc60000000000 */
[----:B------:R-:W-:-:S03]  /*5a20*/  USHF.R.U32.HI UR6, URZ, 0x5, UR6 ;  /* 0x00000005ff067899 */ /* 0x000fc60008011606 */
[----:B------:R-:W-:Y:S01]  /*5a30*/  @!P0 SYNCS.ARRIVE.TRANS64.RED.A1T0 RZ, [UR5], RZ ;  /* 0x000000ffffff89a7 */ /* 0x000fe20008100405 */
[----:B------:R-:W-:Y:S01]  /*5a40*/  NOP ;  /* 0x0000000000007918 */ /* 0x000fe20000000000 */
[----:B-1----:R-:W1:Y:S01]  /*5a50*/  LDS R0, [UR4+0x14] ;  /* 0x00001404ff007984 */ /* 0x002e620008000800 */
[----:B------:R-:W-:Y:S01]  /*5a60*/  USHF.L.U32 UR8, UR8, UR6, URZ ;  /* 0x0000000608087299 */ /* 0x000fe200080006ff */
[----:B------:R-:W-:Y:S02]  /*5a70*/  UMOV UR5, 0x1 ;  /* 0x0000000100057882 */ /* 0x000fe40000000000 */
[----:B------:R-:W-:-:S03]  /*5a80*/  USHF.L.U32 UR5, UR5, UR6, URZ ;  /* 0x0000000605057299 */ /* 0x000fc600080006ff */
[----:B-1----:R-:W-:-:S04]  /*5a90*/  LOP3.LUT R0, R0, UR8, RZ, 0xc0, !PT ;  /* 0x0000000800007c12 */ /* 0x002fc8000f8ec0ff */
[----:B------:R-:W-:-:S13]  /*5aa0*/  ISETP.NE.AND P0, PT, R0, UR8, PT ;  /* 0x0000000800007c0c */ /* 0x000fda000bf05270 */
[----:B------:R-:W-:Y:S05]  /*5ab0*/  @P0 BRA `(.L_x_120) ;  /* 0x0000000000580947 */ /* 0x000fea0003800000 */
[----:B------:R-:W1:Y:S02]  /*5ac0*/  LDS R0, [UR4+0x18] ;  /* 0x00001804ff007984 */ /* 0x000e640008000800 */
[----:B-1----:R-:W-:-:S04]  /*5ad0*/  LOP3.LUT R0, R0, UR5, RZ, 0xc0, !PT ;  /* 0x0000000500007c12 */ /* 0x002fc8000f8ec0ff */
[----:B------:R-:W-:-:S13]  /*5ae0*/  ISETP.NE.AND P0, PT, R0, UR5, PT ;  /* 0x0000000500007c0c */ /* 0x000fda000bf05270 */
[----:B------:R-:W-:Y:S05]  /*5af0*/  @P0 BRA `(.L_x_121) ;  /* 0x00000000003c0947 */ /* 0x000fea0003800000 */
[----:B------:R-:W1:Y:S01]  /*5b00*/  S2R R2, SR_LANEID ;  /* 0x0000000000027919 */ /* 0x000e620000000000 */
[----:B------:R-:W-:Y:S01]  /*5b10*/  ULOP3.LUT UR8, URZ, UR8, URZ, 0x33, !UPT ;  /* 0x00000008ff087292 */ /* 0x000fe2000f8e33ff */
[----:B------:R-:W-:Y:S02]  /*5b20*/  VOTEU.ANY UR7, UPT, PT ;  /* 0x0000000000077886 */ /* 0x000fe400038e0100 */
[----:B------:R-:W-:-:S03]  /*5b30*/  UFLO.U32 UR7, UR7 ;  /* 0x00000007000772bd */ /* 0x000fc600080e0000 */
[----:B------:R-:W-:-:S04]  /*5b40*/  IMAD.U32 R0, RZ, RZ, UR8 ;  /* 0x00000008ff007e24 */ /* 0x000fc8000f8e00ff */
[----:B------:R2:W3:Y:S02]  /*5b50*/  REDUX UR6, R0 ;  /* 0x00000000000673c4 */ /* 0x0004e40000000000 */
[----:B------:R1:W-:Y:S02]  /*5b60*/  UTCATOMSWS.AND URZ, UR8 ;  /* 0x0000000800ff79e3 */ /* 0x0003e40008000000 */
[----:B-1----:R-:W-:Y:S02]  /*5b70*/  ISETP.EQ.U32.AND P0, PT, R2, UR7, PT ;  /* 0x0000000702007c0c */ /* 0x002fe4000bf02070 */
[----:B--2---:R-:W-:Y:S02]  /*5b80*/  LOP3.LUT R0, RZ, UR5, RZ, 0x33, !PT ;  /* 0x00000005ff007c12 */ /* 0x004fe4000f8e33ff */
[----:B---3--:R-:W-:Y:S02]  /*5b90*/  MOV R2, UR6 ;  /* 0x0000000600027c02 */ /* 0x008fe40008000f00 */
[----:B------:R-:W1:Y:S07]  /*5ba0*/  REDUX UR5, R0 ;  /* 0x00000000000573c4 */ /* 0x000e6e0000000000 */
[----:B------:R2:W-:Y:S01]  /*5bb0*/  @P0 ATOMS.AND RZ, [UR4+0x14], R2 ;  /* 0x00001402ffff098c */ /* 0x0005e2000a800004 */
[----:B-1----:R-:W-:-:S05]  /*5bc0*/  IMAD.U32 R0, RZ, RZ, UR5 ;  /* 0x00000005ff007e24 */ /* 0x002fca000f8e00ff */
[----:B------:R2:W-:Y:S01]  /*5bd0*/  @P0 ATOMS.AND RZ, [UR4+0x18], R0 ;  /* 0x00001800ffff098c */ /* 0x0005e2000a800004 */
[----:B------:R-:W-:Y:S05]  /*5be0*/  BRA `(.L_x_122) ;  /* 0x0000000000147947 */ /* 0x000fea0003800000 */
.L_x_121:
[----:B------:R-:W-:Y:S02]  /*5bf0*/  MOV R2, 0x5c10 ;  /* 0x00005c1000027802 */ /* 0x000fe40000000f00 */
[----:B----45:R-:W-:Y:S05]  /*5c00*/  CALL.REL.NOINC `($__internal_0_$__cuda_sm10x_tcgen05_guardrail_trap_col_being_dealloced_not_returned_by_alloc) ;  /* 0x0000004800987944 */ /* 0x030fea0003c00000 */
[----:B------:R-:W-:Y:S05]  /*5c10*/  BRA `(.L_x_122) ;  /* 0x0000000000087947 */ /* 0x000fea0003800000 */
.L_x_120:
[----:B------:R-:W-:Y:S02]  /*5c20*/  MOV R2, 0x5c40 ;  /* 0x00005c4000027802 */ /* 0x000fe40000000f00 */
[----:B----45:R-:W-:Y:S05]  /*5c30*/  CALL.REL.NOINC `($__internal_2_$__cuda_sm10x_tcgen05_guardrail_trap_unallocated_columns_being_dealloced) ;  /* 0x0000004800a47944 */ /* 0x030fea0003c00000 */
.L_x_122:
[----:B------:R-:W-:Y:S01]  /*5c40*/  NOP ;  /* 0x0000000000007918 */ /* 0x000fe20000000000 */
[----:B------:R-:W-:Y:S05]  /*5c50*/  EXIT ;  /* 0x000000000000794d */ /* 0x000fea0003800000 */
.L_x_93:
[----:B------:R-:W-:-:S09]  /*5c60*/  UISETP.NE.OR UP0, UPT, UR11, 0x3, !UP5 ;  /* 0x000000030b00788c */ /* 0x000fd2000ef05670 */
[----:B------:R-:W-:Y:S05]  /*5c70*/  BRA.U UP0, `(.L_x_123) ;  /* 0x0000000900e87547 */ /* 0x000fea000b800000 */
[----:B------:R-:W2:Y:S01]  /*5c80*/  LDCU UR25, c[0x0][0x370] ;  /* 0x00006e00ff1977ac */ /* 0x000ea20008000800 */
[----:B------:R-:W3:Y:S01]  /*5c90*/  LDC.64 R16, c[0x0][0x348] ;  /* 0x0000d200ff107b82 */ /* 0x000ee20000000a00 */
[----:B------:R-:W-:Y:S02]  /*5ca0*/  HFMA2 R13, -RZ, RZ, 0, 0 ;  /* 0x00000000ff0d7431 */ /* 0x000fe400000001ff */
[----:B------:R-:W-:Y:S01]  /*5cb0*/  IMAD.MOV.U32 R15, RZ, RZ, 0x1 ;  /* 0x00000001ff0f7424 */ /* 0x000fe200078e00ff */
[----:B------:R-:W2:Y:S01]  /*5cc0*/  LDCU.128 UR20, c[0x0][0xb10] ;  /* 0x00016200ff1477ac */ /* 0x000ea20008000c00 */
[----:B------:R-:W-:Y:S01]  /*5cd0*/  IMAD.MOV.U32 R14, RZ, RZ, RZ ;  /* 0x000000ffff0e7224 */ /* 0x000fe200078e00ff */
[----:B------:R-:W-:Y:S01]  /*5ce0*/  MOV R12, 0x2000 ;  /* 0x00002000000c7802 */ /* 0x000fe20000000f00 */
[----:B------:R-:W4:Y:S01]  /*5cf0*/  LDCU UR24, c[0x0][0x374] ;  /* 0x00006e80ff1877ac */ /* 0x000f220008000800 */
[----:B------:R-:W1:Y:S01]  /*5d00*/  LDC.64 R2, c[0x0][0x888] ;  /* 0x00022200ff027b82 */ /* 0x000e620000000a00 */
[----:B------:R-:W4:Y:S01]  /*5d10*/  LDCU UR13, c[0x0][0xb0c] ;  /* 0x00016180ff0d77ac */ /* 0x000f220008000800 */
[----:B------:R-:W4:Y:S06]  /*5d20*/  LDCU UR18, c[0x0][0xb20] ;  /* 0x00016400ff1277ac */ /* 0x000f2c0008000800 */
[----:B------:R-:W1:Y:S01]  /*5d30*/  LDC.64 R4, c[0x0][0x890] ;  /* 0x00022400ff047b82 */ /* 0x000e620000000a00 */
[----:B------:R-:W3:Y:S01]  /*5d40*/  LDCU UR4, c[0x0][0xb30] ;  /* 0x00016600ff0477ac */ /* 0x000ee20008000800 */
[----:B------:R-:W-:Y:S01]  /*5d50*/  UMOV UR19, 0x400 ;  /* 0x0000040000137882 */ /* 0x000fe20000000000 */
[----:B------:R-:W-:-:S02]  /*5d60*/  UISETP.GE.AND UP0, UPT, UR37, 0x1, UPT ;  /* 0x000000012500788c */ /* 0x000fc4000bf06270 */
[----:B------:R-:W-:Y:S02]  /*5d70*/  ULEA UR19, UR54, UR19, 0x18 ;  /* 0x0000001336137291 */ /* 0x000fe4000f8ec0ff */
[----:B------:R-:W-:Y:S02]  /*5d80*/  UP2UR UR5, UPR, URZ, 0x1 ;  /* 0x00000001ff057883 */ /* 0x000fe40008000000 */
[----:B--2---:R-:W-:Y:S02]  /*5d90*/  UIMAD.WIDE.U32 UR10, UR25, UR20, URZ ;  /* 0x00000014190a72a5 */ /* 0x004fe4000f8e00ff */
[----:B------:R-:W-:Y:S02]  /*5da0*/  UIADD3 UR5, UPT, UPT, UR19, 0x290, URZ ;  /* 0x0000029013057890 */ /* 0x000fe4000fffe0ff */
[----:B----4-:R-:W-:Y:S02]  /*5db0*/  UIMAD.WIDE.U32 UR8, UR24, UR23, URZ ;  /* 0x00000017180872a5 */ /* 0x010fe4000f8e00ff */
[----:B------:R-:W-:-:S02]  /*5dc0*/  UPLOP3.LUT UP3, UPT, UPT, UPT, UPT, 0x40, 0x4 ;  /* 0x000000000004789c */ /* 0x000fc40003f6e870 */
[----:B------:R-:W-:Y:S01]  /*5dd0*/  UISETP.NE.AND UP4, UPT, UR37, 0x1, UPT ;  /* 0x000000012500788c */ /* 0x000fe2000bf85270 */
[----:B------:R-:W2:Y:S01]  /*5de0*/  LDCU.64 UR6, c[0x0][0xb28] ;  /* 0x00016500ff0677ac */ /* 0x000ea20008000a00 */
[----:B------:R-:W-:Y:S02]  /*5df0*/  UISETP.NE.AND UP6, UPT, UR13, 0x1, UPT ;  /* 0x000000010d00788c */ /* 0x000fe4000bfc5270 */
[----:B------:R-:W-:Y:S02]  /*5e00*/  UISETP.NE.AND UP5, UPT, UR22, 0x1, UPT ;  /* 0x000000011600788c */ /* 0x000fe4000bfa5270 */
[----:B------:R-:W-:Y:S02]  /*5e10*/  UPRMT UR54, UR54, 0x654, UR5 ;  /* 0x0000065436367896 */ /* 0x000fe40008000005 */
[----:B------:R-:W-:Y:S02]  /*5e20*/  USHF.R.U32.HI UR28, URZ, UR21, UR11 ;  /* 0x00000015ff1c7299 */ /* 0x000fe4000801160b */
[----:B------:R-:W-:-:S02]  /*5e30*/  USHF.R.U32.HI UR27, URZ, UR18, UR9 ;  /* 0x00000012ff1b7299 */ /* 0x000fc40008011609 */
[----:B---3--:R-:W-:-:S11]  /*5e40*/  UISETP.NE.AND UP2, UPT, UR4, 0x1, UPT ;  /* 0x000000010400788c */ /* 0x008fd6000bf45270 */
.L_x_131:
[C---:B------:R-:W-:Y:S02]  /*5e50*/  LEA R7, R14.reuse, UR19, 0x3 ;  /* 0x000000130e077c11 */ /* 0x040fe4000f8e18ff */
[----:B------:R-:W-:Y:S02]  /*5e60*/  SHF.L.U32 R0, R13, 0x1f, RZ ;  /* 0x0000001f0d007819 */ /* 0x000fe400000006ff */
[----:B------:R-:W-:Y:S02]  /*5e70*/  LEA R8, R14, UR19, 0x4 ;  /* 0x000000130e087c11 */ /* 0x000fe4000f8e20ff */
[----:B---3--:R-:W3:Y:S02]  /*5e80*/  SYNCS.PHASECHK.TRANS64.TRYWAIT P0, [R7+URZ+0x2b0], R0 ;  /* 0x0002b000070075a7 */ /* 0x008ee400080011ff */
[----:B---3--:R-:W-:Y:S05]  /*5e90*/  @!P0 BRA `(.L_x_124) ;  /* 0x0000004400708947 */ /* 0x008fea0003800000 */
.L_x_255:
[----:B------:R-:W4:Y:S01]  /*5ea0*/  LDS.128 R8, [R8+0x340] ;  /* 0x0003400008087984 */ /* 0x000f220000000c00 */
[----:B------:R-:W-:Y:S01]  /*5eb0*/  UISETP.GE.AND UP0, UPT, UR37, 0x1, UPT ;  /* 0x000000012500788c */ /* 0x000fe2000bf06270 */
[----:B------:R-:W-:Y:S01]  /*5ec0*/  @!PT LDS RZ, [RZ] ;  /* 0x00000000fffff984 */ /* 0x000fe20000000800 */
[----:B------:R-:W-:Y:S01]  /*5ed0*/  @!PT LDS RZ, [RZ] ;  /* 0x00000000fffff984 */ /* 0x000fe20000000800 */
[----:B------:R-:W-:Y:S01]  /*5ee0*/  @!PT LDS RZ, [RZ] ;  /* 0x00000000fffff984 */ /* 0x000fe20000000800 */
[----:B------:R-:W-:Y:S01]  /*5ef0*/  @!PT LDS RZ, [RZ] ;  /* 0x00000000fffff984 */ /* 0x000fe20000000800 */
[----:B------:R1:W-:Y:S06]  /*5f00*/  MEMBAR.ALL.CTA ;  /* 0x0000000000007992 */ /* 0x0003ec0000008000 */
[----:B-1----:R-:W1:Y:S01]  /*5f10*/  FENCE.VIEW.ASYNC.S ;  /* 0x00000000000073c6 */ /* 0x002e620000000000 */
[----:B----4-:R-:W-:Y:S11]  /*5f20*/  LOP3.LUT P0, RZ, R10, 0x1, RZ, 0xc0, !PT ;  /* 0x000000010aff7812 */ /* 0x010ff6000780c0ff */
[----:B------:R-:W-:Y:S02]  /*5f30*/  @!UPT UIADD3 URZ, UPT, UPT, URZ, URZ, URZ ;  /* 0x000000fffffff290 */ /* 0x000fe4000fffe0ff */
[----:B-1----:R-:W-:Y:S01]  /*5f40*/  VOTEU.ANY UP1, P0 ;  /* 0x0000000000ff7886 */ /* 0x002fe20000020100 */
[----:B------:R-:W-:Y:S11]  /*5f50*/  PLOP3.LUT P0, PT, PT, PT, UP1, 0x80, 0x8 ;  /* 0x000000000008781c */ /* 0x000ff60003f0f018 */
[----:B------:R-:W-:Y:S02]  /*5f60*/  @!UPT UIADD3 URZ, UPT, UPT, URZ, URZ, URZ ;  /* 0x000000fffffff290 */ /* 0x000fe4000fffe0ff */
[----:B---3--:R-:W-:Y:S02]  /*5f70*/  @P0 SHF.R.U32.HI R0, RZ, 0x10, R9 ;  /* 0x00000010ff000819 */ /* 0x008fe40000011609 */
[----:B------:R-:W-:Y:S02]  /*5f80*/  @P0 MOV R6, R8 ;  /* 0x0000000800060202 */ /* 0x000fe40000000f00 */
[----:B------:R-:W-:Y:S01]  /*5f90*/  @P0 R2UR UR4, R0 ;  /* 0x00000000000402ca */ /* 0x000fe200000e0000 */
[----:B------:R-:W-:Y:S01]  /*5fa0*/  VIADD R0, R7, 0x2c0 ;  /* 0x000002c007007836 */ /* 0x000fe20000000000 */
[----:B------:R-:W-:Y:S02]  /*5fb0*/  @P0 LOP3.LUT R8, R9, 0xffff, RZ, 0xc0, !PT ;  /* 0x0000ffff09080812 */ /* 0x000fe400078ec0ff */
[----:B------:R-:W-:Y:S02]  /*5fc0*/  @P0 R2UR UR8, R6 ;  /* 0x00000000060802ca */ /* 0x000fe400000e0000 */
[----:B------:R-:W-:Y:S02]  /*5fd0*/  PRMT R0, RZ, 0x654, R0 ;  /* 0x00000654ff007816 */ /* 0x000fe40000000000 */
[----:B------:R-:W-:Y:S02]  /*5fe0*/  @P0 R2UR UR5, R8 ;  /* 0x00000000080502ca */ /* 0x000fe400000e0000 */
[----:B------:R1:W-:Y:S03]  /*5ff0*/  SYNCS.ARRIVE.TRANS64.RED.A1T0 RZ, [R0+URZ], RZ ;  /* 0x000000ff00ff79a7 */ /* 0x0003e600081004ff */
[----:B------:R-:W-:Y:S04]  /*6000*/  @UP1 UMOV UR29, UR4 ;  /* 0x00000004001d1c82 */ /* 0x000fe80008000000 */
[----:B------:R-:W-:Y:S04]  /*6010*/  @UP1 UMOV UR15, UR8 ;  /* 0x00000008000f1c82 */ /* 0x000fe80008000000 */
[----:B------:R-:W-:Y:S01]  /*6020*/  @UP1 UMOV UR14, UR5 ;  /* 0x00000005000e1c82 */ /* 0x000fe20008000000 */
[----:B------:R-:W-:Y:S05]  /*6030*/  BRA.U !UP0, `(.L_x_125) ;  /* 0x0000000108947547 */ /* 0x000fea000b800000 */
[----:B------:R-:W-:Y:S02]  /*6040*/  UIMAD.WIDE.U32 UR30, UR14, UR23, URZ ;  /* 0x000000170e1e72a5 */ /* 0x000fe4000f8e00ff */
[----:B------:R-:W-:Y:S02]  /*6050*/  UIMAD.WIDE.U32 UR40, UR15, UR20, URZ ;  /* 0x000000140f2872a5 */ /* 0x000fe4000f8e00ff */
[----:B------:R-:W-:Y:S02]  /*6060*/  USEL UR4, UR24, UR27, !UP5 ;  /* 0x0000001b18047287 */ /* 0x000fe4000e800000 */
[----:B------:R-:W-:Y:S02]  /*6070*/  USHF.R.U32.HI UR32, URZ, UR18, UR31 ;  /* 0x00000012ff207299 */ /* 0x000fe4000801161f */
[----:B--2---:R-:W-:Y:S02]  /*6080*/  UIMAD.WIDE.U32 UR38, UR4, UR6, URZ ;  /* 0x00000006042672a5 */ /* 0x004fe4000f8e00ff */
[----:B------:R-:W-:Y:S02]  /*6090*/  USEL UR9, UR25, UR28, !UP6 ;  /* 0x0000001c19097287 */ /* 0x000fe4000f000000 */
[----:B------:R-:W-:Y:S02]  /*60a0*/  USEL UR8, UR14, UR32, !UP5 ;  /* 0x000000200e087287 */ /* 0x000fe4000e800000 */
[----:B------:R-:W-:Y:S02]  /*60b0*/  UIMAD.WIDE.U32 UR34, UR9, UR6, URZ ;  /* 0x00000006092272a5 */ /* 0x000fe4000f8e00ff */
[----:B------:R-:W-:Y:S02]  /*60c0*/  UIMAD.WIDE.U32 UR16, UR8, UR6, URZ ;  /* 0x00000006081072a5 */ /* 0x000fe4000f8e00ff */
[----:B------:R-:W-:Y:S02]  /*60d0*/  @UP4 USHF.R.U32.HI UR9, URZ, UR7, UR35 ;  /* 0x00000007ff094299 */ /* 0x000fe40008011623 */
[----:B------:R-:W-:Y:S02]  /*60e0*/  USHF.R.U32.HI UR17, URZ, UR7, UR17 ;  /* 0x00000007ff117299 */ /* 0x000fe40008011611 */
[----:B------:R-:W-:Y:S02]  /*60f0*/  UIMAD UR10, UR37, UR9, URZ ;  /* 0x00000009250a72a4 */ /* 0x000fe4000f8e02ff */
[----:B------:R-:W-:Y:S01]  /*6100*/  USEL UR17, UR8, UR17, !UP4 ;  /* 0x0000001108117287 */ /* 0x000fe2000e000000 */
[----:B------:R-:W-:Y:S02]  /*6110*/  UMOV UR31, UR41 ;  /* 0x00000029001f7c82 */ /* 0x000fe40008000000 */
[----:B------:R-:W-:Y:S02]  /*6120*/  USHF.R.U32.HI UR30, URZ, UR21, UR31 ;  /* 0x00000015ff1e7299 */ /* 0x000fe4000801161f */
[----:B------:R-:W-:Y:S02]  /*6130*/  UIADD3 UR16, UPT, UPT, -UR17, URZ, URZ ;  /* 0x000000ff11107290 */ /* 0x000fe4000fffe1ff */
[----:B------:R-:W-:Y:S02]  /*6140*/  USEL UR5, UR15, UR30, !UP6 ;  /* 0x0000001e0f057287 */ /* 0x000fe4000f000000 */
[----:B------:R-:W-:Y:S01]  /*6150*/  UIMAD UR16, UR37, UR16, UR8 ;  /* 0x00000010251072a4 */ /* 0x000fe2000f8e0208 */
[----:B------:R-:W-:Y:S02]  /*6160*/  UMOV UR31, UR39 ;  /* 0x00000027001f7c82 */ /* 0x000fe40008000000 */
[----:B------:R-:W-:Y:S04]  /*6170*/  @UP4 USHF.R.U32.HI UR4, URZ, UR7, UR31 ;  /* 0x00000007ff044299 */ /* 0x000fe8000801161f */
[----:B------:R-:W-:Y:S04]  /*6180*/  UIMAD UR4, UR37, UR4, URZ ;  /* 0x00000004250472a4 */ /* 0x000fe8000f8e02ff */
[----:B------:R-:W-:Y:S04]  /*6190*/  UISETP.GE.AND UP0, UPT, UR8, UR4, UPT ;  /* 0x000000040800728c */ /* 0x000fe8000bf06270 */
[----:B------:R-:W-:Y:S02]  /*61a0*/  UISETP.GE.OR UP0, UPT, UR5, UR10, UP0 ;  /* 0x0000000a0500728c */ /* 0x000fe40008706670 */
[----:B------:R-:W-:Y:S09]  /*61b0*/  UIMAD.WIDE.U32 UR10, UR5, UR6, URZ ;  /* 0x00000006050a72a5 */ /* 0x000ff2000f8e00ff */
[----:B------:R-:W-:Y:S04]  /*61c0*/  @!UP0 USHF.R.U32.HI UR4, URZ, UR7, UR11 ;  /* 0x00000007ff048299 */ /* 0x000fe8000801160b */
[----:B------:R-:W-:Y:S04]  /*61d0*/  @!UP0 USEL UR4, UR5, UR4, !UP4 ;  /* 0x0000000405048287 */ /* 0x000fe8000e000000 */
[----:B------:R-:W-:Y:S02]  /*61e0*/  @!UP0 UIMAD UR12, UR9, UR16, UR4 ;  /* 0x00000010090c82a4 */ /* 0x000fe4000f8e0204 */
[----:B------:R-:W-:Y:S02]  /*61f0*/  @!UP0 UIADD3 UR16, UPT, UPT, UR17, -UR4, URZ ;  /* 0x8000000411108290 */ /* 0x000fe4000fffe0ff */
[----:B------:R-:W-:Y:S02]  /*6200*/  UIADD3 UR9, UPT, UPT, -UR5, URZ, URZ ;  /* 0x000000ff05097290 */ /* 0x000fe4000fffe1ff */
[----:B------:R-:W-:Y:S02]  /*6210*/  UIADD3 UR4, UPT, UPT, -UR8, URZ, URZ ;  /* 0x000000ff08047290 */ /* 0x000fe4000fffe1ff */
[----:B------:R-:W-:Y:S02]  /*6220*/  @!UP0 UIMAD UR8, UR16, UR37, UR5 ;  /* 0x00000025100882a4 */ /* 0x000fe4000f8e0205 */
[----:B------:R-:W-:Y:S02]  /*6230*/  UIMAD UR15, UR13, UR9, UR15 ;  /* 0x000000090d0f72a4 */ /* 0x000fe4000f8e020f */
[----:B------:R-:W-:Y:S01]  /*6240*/  UIMAD UR14, UR22, UR4, UR14 ;  /* 0x00000004160e72a4 */ /* 0x000fe2000f8e020e */
[----:B------:R-:W-:Y:S02]  /*6250*/  @!UP0 UMOV UR5, UR12 ;  /* 0x0000000c00058c82 */ /* 0x000fe40008000000 */
[----:B------:R-:W-:Y:S02]  /*6260*/  UIMAD UR15, UR5, UR13, UR15 ;  /* 0x0000000d050f72a4 */ /* 0x000fe4000f8e020f */
[----:B------:R-:W-:Y:S11]  /*6270*/  UIMAD UR14, UR8, UR22, UR14 ;  /* 0x00000016080e72a4 */ /* 0x000ff6000f8e020e */
[----:B------:R-:W-:Y:S01]  /*6280*/  @!UPT UIADD3 URZ, UPT, UPT, URZ, URZ, URZ ;  /* 0x000000fffffff290 */ /* 0x000fe2000fffe0ff */
.L_x_125:
[----:B------:R-:W3:Y:S01]  /*6290*/  @!UP2 LDCU.128 UR8, c[0x0][0xb10] ;  /* 0x00016200ff08a7ac */ /* 0x000ee20008000c00 */
[C---:B------:R-:W-:Y:S02]  /*62a0*/  ISETP.NE.U32.AND P1, PT, R4.reuse, RZ, PT ;  /* 0x000000ff0400720c */ /* 0x040fe40003f25070 */
[----:B------:R-:W-:Y:S02]  /*62b0*/  ISETP.NE.U32.AND P0, PT, R4, RZ, PT ;  /* 0x000000ff0400720c */ /* 0x000fe40003f05070 */
[C---:B------:R-:W-:Y:S02]  /*62c0*/  ISETP.NE.AND.EX P1, PT, R5.reuse, RZ, PT, P1 ;  /* 0x000000ff0500720c */ /* 0x040fe40003f25310 */
[----:B------:R-:W-:Y:S01]  /*62d0*/  ISETP.NE.AND.EX P0, PT, R5, RZ, PT, P0 ;  /* 0x000000ff0500720c */ /* 0x000fe20003f05300 */
[----:B------:R-:W4:Y:S01]  /*62e0*/  @!UP2 LDCU UR5, c[0x0][0xb0c] ;  /* 0x00016180ff05a7ac */ /* 0x000f220008000800 */
[----:B------:R-:W-:Y:S01]  /*62f0*/  SHF.L.U32 R6, R15, 0x1f, RZ ;  /* 0x0000001f0f067819 */ /* 0x000fe200000006ff */
[----:B---3--:R-:W-:Y:S04]  /*6300*/  UIMAD.WIDE.U32 UR16, UR15, UR8, URZ ;  /* 0x000000080f1072a5 */ /* 0x008fe8000f8e00ff */
[----:B------:R-:W-:Y:S02]  /*6310*/  @!UP2 USHF.R.U32.HI UR4, URZ, UR9, UR17 ;  /* 0x00000009ff04a299 */ /* 0x000fe40008011611 */
[----:B------:R-:W-:Y:S02]  /*6320*/  UIMAD.WIDE.U32 UR16, UR14, UR11, URZ ;  /* 0x0000000b0e1072a5 */ /* 0x000fe4000f8e00ff */
[----:B----4-:R-:W-:Y:S04]  /*6330*/  @!UP2 UISETP.NE.AND UP0, UPT, UR5, 0x1, UPT ;  /* 0x000000010500a88c */ /* 0x010fe8000bf05270 */
[----:B------:R-:W-:Y:S02]  /*6340*/  @!UP2 USEL UR8, UR15, UR4, !UP0 ;  /* 0x000000040f08a287 */ /* 0x000fe4000c000000 */
[----:B------:R-:W-:Y:S01]  /*6350*/  @!UP2 UISETP.NE.AND UP0, UPT, UR10, 0x1, UPT ;  /* 0x000000010a00a88c */ /* 0x000fe2000bf05270 */
[----:B------:R-:W3:Y:S02]  /*6360*/  @!UP2 LDCU UR4, c[0x0][0xb20] ;  /* 0x00016400ff04a7ac */ /* 0x000ee40008000800 */
[----:B---3--:R-:W-:Y:S04]  /*6370*/  @!UP2 USHF.R.U32.HI UR4, URZ, UR4, UR17 ;  /* 0x00000004ff04a299 */ /* 0x008fe80008011611 */
[----:B------:R-:W-:Y:S04]  /*6380*/  @!UP2 USEL UR9, UR14, UR4, !UP0 ;  /* 0x000000040e09a287 */ /* 0x000fe8000c000000 */
[----:B------:R-:W-:Y:S02]  /*6390*/  @!UP2 UIADD3 UR4, UPT, UPT, -UR8, UR9, URZ ;  /* 0x000000090804a290 */ /* 0x000fe4000fffe1ff */
[----:B------:R-:W-:Y:S02]  /*63a0*/  @!UP2 UIADD3 UR8, UPT, UPT, UR8, -UR9, URZ ;  /* 0x800000090808a290 */ /* 0x000fe4000fffe0ff */
[----:B------:R-:W-:Y:S02]  /*63b0*/  @!UP2 UIMAD UR15, UR4, UR5, UR15 ;  /* 0x00000005040fa2a4 */ /* 0x000fe4000f8e020f */
[----:B------:R-:W-:Y:S01]  /*63c0*/  @!UP2 UIMAD UR14, UR8, UR10, UR14 ;  /* 0x0000000a080ea2a4 */ /* 0x000fe2000f8e020e */
[----:B------:R-:W-:Y:S11]  /*63d0*/  BRA.U UP3, `(.L_x_126) ;  /* 0x0000000103107547 */ /* 0x000ff6000b800000 */
[----:B------:R-:W-:Y:S04]  /*63e0*/  MOV R7, UR26 ;  /* 0x0000001a00077c02 */ /* 0x000fe80008000f00 */
[----:B------:R-:W-:Y:S04]  /*63f0*/  SHF.L.U32 R7, R7, 0x1f, RZ ;  /* 0x0000001f07077819 */ /* 0x000fe800000006ff */
[----:B------:R-:W3:Y:S02]  /*6400*/  SYNCS.PHASECHK.TRANS64.TRYWAIT P2, [UR19+0x2a8], R7 ;  /* 0x0002a807ff0075a7 */ /* 0x000ee40008041113 */
[----:B---3--:R-:W-:Y:S05]  /*6410*/  @!P2 BRA `(.L_x_127) ;  /* 0x000000400024a947 */ /* 0x008fea0003800000 */
.L_x_126:
[----:B------:R-:W-:Y:S05]  /*6420*/  @!P1 BRA `(.L_x_128) ;  /* 0x00000000002c9947 */ /* 0x000fea0003800000 */
[----:B------:R-:W-:Y:S01]  /*6430*/  ISETP.NE.U32.AND P1, PT, R2, RZ, PT ;  /* 0x000000ff0200720c */ /* 0x000fe20003f25070 */
[----:B------:R-:W-:Y:S03]  /*6440*/  IMAD.MOV.U32 R147, RZ, RZ, 0x1 ;  /* 0x00000001ff937424 */ /* 0x000fe600078e00ff */
[----:B------:R-:W-:Y:S11]  /*6450*/  ISETP.NE.AND.EX P1, PT, R3, RZ, PT, P1 ;  /* 0x000000ff0300720c */ /* 0x000ff60003f25310 */
[----:B------:R-:W-:Y:S02]  /*6460*/  @!UPT UIADD3 URZ, UPT, UPT, URZ, URZ, URZ ;  /* 0x000000fffffff290 */ /* 0x000fe4000fffe0ff */
[----:B------:R-:W3:Y:S01]  /*6470*/  @P1 LDC.64 R8, c[0x0][0x888] ;  /* 0x00022200ff081b82 */ /* 0x000ee20000000a00 */
[----:B-1----:R-:W-:Y:S04]  /*6480*/  @P1 IMAD R0, R4, UR36, RZ ;  /* 0x0000002404001c24 */ /* 0x002fe8000f8e02ff */
[----:B---3--:R-:W-:Y:S04]  /*6490*/  @P1 IMAD.WIDE R8, R0, 0x4, R8 ;  /* 0x0000000400081825 */ /* 0x008fe800078e0208 */
[----:B------:R-:W-:Y:S01]  /*64a0*/  HFMA2 R0, -RZ, RZ, 0, 5.9604644775390625e-08 ;  /* 0x00000001ff007431 */ /* 0x000fe200000001ff */
[----:B-----5:R3:W5:Y:S04]  /*64b0*/  @P1 LDG.E R72, desc[UR52][R8.64] ;  /* 0x0000003408481981 */ /* 0x020768000c1e1900 */
[----:B------:R-:W-:Y:S01]  /*64c0*/  @!P1 PRMT R147, R0, 0x7610, R147 ;  /* 0x0000761000939816 */ /* 0x000fe20000000093 */
[----:B---3--:R-:W4:Y:S06]  /*64d0*/  @!P1 LDC R72, c[0x0][0x880] ;  /* 0x00022000ff489b82 */ /* 0x008f2c0000000800 */
.L_x_128:
[----:B----45:R-:W-:Y:S01]  /*64e0*/  @!P0 ISETP.EQ.AND P1, PT, R72, RZ, PT ;  /* 0x000000ff4800820c */ /* 0x030fe20003f22270 */
[----:B------:R-:W-:Y:S01]  /*64f0*/  @!UPT UIADD3 URZ, UPT, UPT, URZ, URZ, URZ ;  /* 0x000000fffffff290 */ /* 0x000fe2000fffe0ff */
[----:B------:R-:W-:Y:S11]  /*6500*/  @!P0 BRA `(.L_x_129) ;  /* 0x0000000000188947 */ /* 0x000ff60003800000 */
[----:B------:R-:W-:Y:S02]  /*6510*/  LOP3.LUT P0, RZ, R147, 0xff, RZ, 0xc0, !PT ;  /* 0x000000ff93ff7812 */ /* 0x000fe4000780c0ff */
[----:B------:R-:W-:Y:S04]  /*6520*/  ISETP.NE.U32.AND P1, PT, R2, RZ, PT ;  /* 0x000000ff0200720c */ /* 0x000fe80003f25070 */
[----:B------:R-:W-:Y:S04]  /*6530*/  ISETP.NE.AND.EX P1, PT, R3, RZ, PT, P1 ;  /* 0x000000ff0300720c */ /* 0x000fe80003f25310 */
[----:B------:R-:W-:Y:S03]  /*6540*/  PLOP3.LUT P1, PT, P1, PT, PT, 0x8, 0x80 ;  /* 0x000000000080781c */ /* 0x000fe60000f2e170 */
[----:B------:R-:W-:Y:S11]  /*6550*/  @P0 ISETP.EQ.AND P1, PT, R72, RZ, PT ;  /* 0x000000ff4800020c */ /* 0x000ff60003f22270 */
[----:B------:R-:W-:Y:S02]  /*6560*/  @!UPT UIADD3 URZ, UPT, UPT, URZ, URZ, URZ ;  /* 0x000000fffffff290 */ /* 0x000fe4000fffe0ff */
.L_x_129:
[----:B------:R-:W3:Y:S01]  /*6570*/  SYNCS.PHASECHK.TRANS64.TRYWAIT P0, [UR19+0x298], R6 ;  /* 0x00029806ff0075a7 */ /* 0x000ee20008001113 */
[----:B------:R-:W-:Y:S02]  /*6580*/  ELECT P2, URZ, PT ;  /* 0x0000000000ff782f */ /* 0x000fe40003840000 */
[----:B------:R-:W-:Y:S01]  /*6590*/  IADD3 R14, PT, PT, R14, 0x1, RZ ;  /* 0x000000010e0e7810 */ /* 0x000fe20007ffe0ff */
[----:B---3--:R-:W-:Y:S10]  /*65a0*/  @!P0 BRA `(.L_x_130) ;  /* 0x0000003c00d88947 */ /* 0x008ff40003800000 */
.L_x_258:
[----:B------:R-:W-:Y:S01]  /*65b0*/  PLOP3.LUT P1, PT, P1, P2, PT, 0xf2, 0x2f ;  /* 0x00000000002f781c */ /* 0x000fe20000f25e72 */
[----:B------:R-:W-:Y:S01]  /*65c0*/  UMOV UR16, 0x0 ;  /* 0x0000000000107882 */ /* 0x000fe20000000000 */
[----:B------:R-:W-:Y:S01]  /*65d0*/  UMOV UR17, 0x10000000 ;  /* 0x1000000000117882 */ /* 0x000fe20000000000 */
[----:B------:R-:W-:Y:S01]  /*65e0*/  UMOV UR12, UR36 ;  /* 0x00000024000c7c82 */ /* 0x000fe20008000000 */
[----:B------:R-:W-:Y:S01]  /*65f0*/  LOP3.LUT R15, R15, 0x1, RZ, 0x3c, !PT ;  /* 0x000000010f0f7812 */ /* 0x000fe200078e3cff */
[----:B------:R-:W-:Y:S01]  /*6600*/  UPLOP3.LUT UP3, UPT, UPT, UPT, UPT, 0x80, 0x8 ;  /* 0x000000000008789c */ /* 0x000fe20003f6f070 */
[----:B------:R-:W-:Y:S07]  /*6610*/  UMOV UR36, UR29 ;  /* 0x0000001d00247c82 */ /* 0x000fee0008000000 */
[----:B-1----:R-:W-:Y:S01]  /*6620*/  @!P1 IADD3 R6, P0, PT, R16, 0x580, RZ ;  /* 0x0000058010069810 */ /* 0x002fe20007f1e0ff */
[----:B------:R-:W-:Y:S03]  /*6630*/  VOTEU.ALL UP0, P1 ;  /* 0x0000000000ff7886 */ /* 0x000fe60000800000 */
[----:B------:R-:W-:Y:S01]  /*6640*/  @!P1 R2UR UR5, R6 ;  /* 0x00000000060592ca */ /* 0x000fe200000e0000 */
[----:B------:R-:W-:Y:S01]  /*6650*/  @!P1 IMAD.X R0, RZ, RZ, R17, P0 ;  /* 0x000000ffff009224 */ /* 0x000fe200000e0611 */
[----:B------:R-:W-:Y:S01]  /*6660*/  @!UP0 USHF.L.U32 UR10, UR51, 0x6, URZ ;  /* 0x00000006330a8899 */ /* 0x000fe200080006ff */
[----:B------:R-:W-:Y:S01]  /*6670*/  ISETP.NE.AND P0, PT, R14, 0x2, PT ;  /* 0x000000020e00780c */ /* 0x000fe20003f05270 */
[----:B------:R-:W-:Y:S02]  /*6680*/  @!UP0 USHF.L.U32 UR11, UR50, 0x7, URZ ;  /* 0x00000007320b8899 */ /* 0x000fe400080006ff */
[----:B------:R-:W-:Y:S01]  /*6690*/  @!P1 R2UR UR4, R0 ;  /* 0x00000000000492ca */ /* 0x000fe200000e0000 */
[----:B------:R-:W-:Y:S01]  /*66a0*/  @!UP0 UIADD3 UR8, UPT, UPT, UR19, 0x400, URZ ;  /* 0x0000040013088890 */ /* 0x000fe2000fffe0ff */
[----:B------:R-:W-:Y:S01]  /*66b0*/  SEL R0, RZ, 0x1, P0 ;  /* 0x00000001ff007807 */ /* 0x000fe20000000000 */
[----:B------:R-:W-:Y:S01]  /*66c0*/  @!UP0 UIADD3 UR9, UPT, UPT, UR19, 0x290, URZ ;  /* 0x0000029013098890 */ /* 0x000fe2000fffe0ff */
[----:B------:R-:W-:Y:S01]  /*66d0*/  SEL R14, R14, RZ, P0 ;  /* 0x000000ff0e0e7207 */ /* 0x000fe20000000000 */
[----:B------:R-:W-:Y:S01]  /*66e0*/  VOTEU.ALL UP0, P1 ;  /* 0x0000000000ff7886 */ /* 0x000fe20000800000 */
[----:B------:R-:W-:Y:S01]  /*66f0*/  LOP3.LUT R13, R13, R0, RZ, 0x3c, !PT ;  /* 0x000000000d0d7212 */ /* 0x000fe200078e3cff */
[----:B------:R-:W-:Y:S01]  /*6700*/  IMAD.U32 R6, RZ, RZ, UR5 ;  /* 0x00000005ff067e24 */ /* 0x000fe2000f8e00ff */
[----:B------:R-:W-:Y:S02]  /*6710*/  UIADD3 UR51, UPT, UPT, UR14, UR48, URZ ;  /* 0x000000300e337290 */ /* 0x000fe4000fffe0ff */
[----:B------:R-:W-:Y:S03]  /*6720*/  UIADD3 UR50, UPT, UPT, UR15, UR49, URZ ;  /* 0x000000310f327290 */ /* 0x000fe6000fffe0ff */
[----:B------:R-:W-:Y:S01]  /*6730*/  IMAD.U32 R7, RZ, RZ, UR4 ;  /* 0x00000004ff077e24 */ /* 0x000fe2000f8e00ff */
[----:B------:R-:W-:Y:S04]  /*6740*/  @!P1 R2UR UR4, R6 ;  /* 0x00000000060492ca */ /* 0x000fe800000e0000 */
[----:B------:R-:W-:Y:S11]  /*6750*/  @!P1 R2UR UR5, R7 ;  /* 0x00000000070592ca */ /* 0x000ff600000e0000 */
[----:B------:R-:W-:Y:S02]  /*6760*/  @!UPT UIADD3 URZ, UPT, UPT, URZ, URZ, URZ ;  /* 0x000000fffffff290 */ /* 0x000fe4000fffe0ff */
[----:B------:R3:W-:Y:S01]  /*6770*/  @!UP0 UTMALDG.3D [UR8], [UR4], desc[UR16] ;  /* 0x00001008040085b4 */ /* 0x0007e20008011000 */
[----:B------:R3:W-:Y:S01]  /*6780*/  @!P1 SYNCS.ARRIVE.TRANS64.RED.A0TR RZ, [UR19+0x290], R12 ;  /* 0x0002900cffff99a7 */ /* 0x0007e20008300413 */
[----:B------:R-:W-:Y:S01]  /*6790*/  SYNCS.ARRIVE.TRANS64.RED.A1T0 RZ, [UR54], RZ ;  /* 0x000000ffffff79a7 */ /* 0x000fe20008100436 */
[----:B------:R-:W-:Y:S05]  /*67a0*/  BRA.U UP1, `(.L_x_131) ;  /* 0xfffffff501a87547 */ /* 0x000fea000b83ffff */
[----:B------:R-:W-:Y:S07]  /*67b0*/  MOV R0, UR19 ;  /* 0x0000001300007c02 */ /* 0x000fee0008000f00 */
.L_x_132:
[----:B-1----:R-:W-:-:S04]  /*67c0*/  SHF.L.U32 R2, R15, 0x1f, RZ ;  /* 0x0000001f0f027819 */ /* 0x002fc800000006ff */
[----:B------:R1:W4:Y:S03]  /*67d0*/  SYNCS.PHASECHK.TRANS64.TRYWAIT P0, [R0+URZ+0x298], R2 ;  /* 0x00029802000075a7 */ /* 0x00032600080011ff */
[----:B----4-:R-:W-:Y:S05]  /*67e0*/  @!P0 NANOSLEEP.SYNCS 0x989680 ;  /* 0x009896800000895d */ /* 0x010fea0003900000 */
[----:B------:R-:W4:Y:S02]  /*67f0*/  @!P0 SYNCS.PHASECHK.TRANS64 P0, [R0+URZ+0x298], R2 ;  /* 0x00029802000085a7 */ /* 0x000f2400080010ff */
[----:B--234-:R-:W-:Y:S05]  /*6800*/  @P0 EXIT ;  /* 0x000000000000094d */ /* 0x01cfea0003800000 */
[----:B------:R-:W-:Y:S05]  /*6810*/  BRA `(.L_x_132) ;  /* 0xfffffffc00e87947 */ /* 0x000fea000383ffff */
.L_x_123:
[----:B------:R-:W-:-:S06]  /*6820*/  UISETP.GE.AND UP0, UPT, UR11, 0x4, UPT ;  /* 0x000000040b00788c */ /* 0x000fcc000bf06270 */
[----:B------:R-:W-:-:S13]  /*6830*/  PLOP3.LUT P0, PT, PT, PT, UP0, 0x80, 0x8 ;  /* 0x000000000008781c */ /* 0x000fda0003f0f008 */
[----:B-1----:R-:W-:Y:S05]  /*6840*/  @!P0 EXIT ;  /* 0x000000000000894d */ /* 0x002fea0003800000 */
[----:B------:R-:W-:Y:S01]  /*6850*/  BAR.SYNC.DEFER_BLOCKING 0x6, 0xa0 ;  /* 0x0182800000007b1d */ /* 0x000fe20000010000 */
[C---:B------:R-:W-:Y:S01]  /*6860*/  IMAD.SHL.U32 R146, R142.reuse, 0x40, RZ ;  /* 0x000000408e927824 */ /* 0x040fe200078e00ff */
[C---:B------:R-:W-:Y:S01]  /*6870*/  R2P PR, R142.reuse, 0x6 ;  /* 0x000000068e007804 */ /* 0x040fe20000000000 */
[----:B------:R-:W-:Y:S02]  /*6880*/  IMAD.SHL.U32 R2, R142, 0x8, RZ ;  /* 0x000000088e027824 */ /* 0x000fe400078e00ff */
[----:B------:R-:W-:Y:S02]  /*6890*/  HFMA2 R68, -RZ, RZ, 0, 0 ;  /* 0x00000000ff447431 */ /* 0x000fe400000001ff */
[----:B------:R-:W-:Y:S01]  /*68a0*/  IMAD.MOV.U32 R144, RZ, RZ, 0x20 ;  /* 0x00000020ff907424 */ /* 0x000fe200078e00ff */
[----:B------:R-:W-:Y:S01]  /*68b0*/  UMOV UR57, 0x400 ;  /* 0x0000040000397882 */ /* 0x000fe20000000000 */
[----:B------:R-:W1:Y:S01]  /*68c0*/  LDC.64 R134, c[0x0][0x888] ;  /* 0x00022200ff867b82 */ /* 0x000e620000000a00 */
[----:B------:R-:W-:Y:S01]  /*68d0*/  ULEA UR57, UR54, UR57, 0x18 ;  /* 0x0000003936397291 */ /* 0x000fe2000f8ec0ff */
[----:B------:R-:W-:Y:S01]  /*68e0*/  LOP3.LUT R3, R146, 0x180, RZ, 0xc0, !PT ;  /* 0x0000018092037812 */ /* 0x000fe200078ec0ff */
[----:B------:R-:W-:Y:S01]  /*68f0*/  IMAD.MOV.U32 R145, RZ, RZ, 0x10 ;  /* 0x00000010ff917424 */ /* 0x000fe200078e00ff */
[----:B------:R-:W-:Y:S01]  /*6900*/  SEL R144, R144, 0xffffffe0, !P2 ;  /* 0xffffffe090907807 */ /* 0x000fe20005000000 */
[----:B------:R-:W-:Y:S01]  /*6910*/  IMAD.U32 R69, R142, 0x10000, RZ ;  /* 0x000100008e457824 */ /* 0x000fe200078e00ff */
[----:B------:R-:W-:Y:S01]  /*6920*/  LOP3.LUT R2, R3, 0x30, R2, 0xf8, !PT ;  /* 0x0000003003027812 */ /* 0x000fe200078ef802 */
[----:B------:R-:W-:Y:S01]  /*6930*/  UIADD3 UR4, UPT, UPT, UR57, 0x2400, URZ ;  /* 0x0000240039047890 */ /* 0x000fe2000fffe0ff */
[----:B------:R-:W2:Y:S01]  /*6940*/  LDC.64 R140, c[0x0][0x890] ;  /* 0x00022400ff8c7b82 */ /* 0x000ea20000000a00 */
[----:B------:R-:W-:-:S02]  /*6950*/  SEL R145, R145, 0xfffffff0, !P1 ;  /* 0xfffffff091917807 */ /* 0x000fc40004800000 */
[----:B------:R-:W-:Y:S02]  /*6960*/  CS2R R152, SRZ ;  /* 0x0000000000987805 */ /* 0x000fe4000001ff00 */
[----:B------:R-:W-:Y:S02]  /*6970*/  LOP3.LUT R146, R2, 0x1e40, R146, 0xf8, !PT ;  /* 0x00001e4002927812 */ /* 0x000fe400078ef892 */
[----:B------:R-:W-:Y:S02]  /*6980*/  CS2R R150, SRZ ;  /* 0x0000000000967805 */ /* 0x000fe4000001ff00 */
[----:B------:R-:W-:Y:S01]  /*6990*/  SHF.R.U32.HI R143, RZ, 0x4, R144 ;  /* 0x00000004ff8f7819 */ /* 0x000fe20000011690 */
[----:B------:R-:W-:Y:S01]  /*69a0*/  IMAD.U32 R154, RZ, RZ, UR4 ;  /* 0x00000004ff9a7e24 */ /* 0x000fe2000f8e00ff */
[----:B------:R-:W-:Y:S01]  /*69b0*/  LOP3.LUT R69, R69, 0x600000, RZ, 0xc0, !PT ;  /* 0x0060000045457812 */ /* 0x000fe200078ec0ff */
[----:B------:R-:W3:Y:S01]  /*69c0*/  LDC.64 R138, c[0x0][0x8b0] ;  /* 0x00022c00ff8a7b82 */ /* 0x000ee20000000a00 */
[----:B------:R-:W4:Y:S01]  /*69d0*/  LDS R0, [UR57+0x360] ;  /* 0x00036039ff007984 */ /* 0x000f220008000800 */
[----:B------:R-:W-:Y:S01]  /*69e0*/  VIADD R2, R146, UR57 ;  /* 0x0000003992027c36 */ /* 0x000fe20008000000 */
[C---:B------:R-:W-:Y:S01]  /*69f0*/  LEA.HI R143, R145.reuse, R143, RZ, 0x1c ;  /* 0x0000008f918f7211 */ /* 0x040fe200078fe0ff */
[----:B------:R-:W1:Y:S02]  /*6a00*/  LDCU UR59, c[0x0][0x370] ;  /* 0x00006e00ff3b77ac */ /* 0x000e640008000800 */
[--C-:B------:R-:W-:Y:S01]  /*6a10*/  IMAD.IADD R145, R145, 0x1, R2.reuse ;  /* 0x0000000191917824 */ /* 0x100fe200078e0202 */
[----:B------:R-:W-:Y:S01]  /*6a20*/  IADD3 R144, PT, PT, R144, R2, RZ ;  /* 0x0000000290907210 */ /* 0x000fe20007ffe0ff */
[----:B------:R-:W1:Y:S01]  /*6a30*/  LDC.64 R136, c[0x0][0x8a8] ;  /* 0x00022a00ff887b82 */ /* 0x000e620000000a00 */
[----:B------:R-:W-:Y:S01]  /*6a40*/  IMAD R143, R143, 0x10, R2 ;  /* 0x000000108f8f7824 */ /* 0x000fe200078e0202 */
[----:B------:R-:W1:Y:S01]  /*6a50*/  LDCU.64 UR62, c[0x0][0x348] ;  /* 0x00006900ff3e77ac */ /* 0x000e620008000a00 */
[----:B------:R-:W1:Y:S01]  /*6a60*/  LDCU UR41, c[0x0][0xb0c] ;  /* 0x00016180ff2977ac */ /* 0x000e620008000800 */
[----:B------:R-:W1:Y:S01]  /*6a70*/  LDCU UR55, c[0x0][0xb20] ;  /* 0x00016400ff3777ac */ /* 0x000e620008000800 */
[----:B------:R-:W1:Y:S01]  /*6a80*/  LDCU UR40, c[0x0][0xb30] ;  /* 0x00016600ff2877ac */ /* 0x000e620008000800 */
[----:B------:R-:W1:Y:S01]  /*6a90*/  LDCU.64 UR38, c[0x0][0xb28] ;  /* 0x00016500ff2677ac */ /* 0x000e620008000a00 */
[----:B------:R-:W1:Y:S01]  /*6aa0*/  LDCU.128 UR44, c[0x0][0xb10] ;  /* 0x00016200ff2c77ac */ /* 0x000e620008000c00 */
[----:B------:R-:W1:Y:S01]  /*6ab0*/  LDCU UR58, c[0x0][0x374] ;  /* 0x00006e80ff3a77ac */ /* 0x000e620008000800 */
[----:B------:R-:W-:Y:S01]  /*6ac0*/  UIADD3 UR56, UPT, UPT, UR57, 0x400, URZ ;  /* 0x0000040039387890 */ /* 0x000fe2000fffe0ff */
[----:B--2-4-:R-:W-:-:S11]  /*6ad0*/  IMAD.IADD R69, R0, 0x1, R69 ;  /* 0x0000000100457824 */ /* 0x014fd600078e0245 */
.L_x_150:
[----:B------:R-:W-:Y:S02]  /*6ae0*/  LEA R3, R150, UR57, 0x3 ;  /* 0x0000003996037c11 */ /* 0x000fe4000f8e18ff */
[----:B------:R-:W-:Y:S02]  /*6af0*/  SHF.L.U32 R0, R152, 0x1f, RZ ;  /* 0x0000001f98007819 */ /* 0x000fe400000006ff */
[----:B------:R-:W-:Y:S02]  /*6b00*/  LEA R4, R150, UR57, 0x4 ;  /* 0x0000003996047c11 */ /* 0x000fe4000f8e20ff */
[----:B--2---:R-:W2:Y:S02]  /*6b10*/  SYNCS.PHASECHK.TRANS64.TRYWAIT P0, [R3+URZ+0x2b0], R0 ;  /* 0x0002b000030075a7 */ /* 0x004ea400080011ff */
[----:B-12---:R-:W-:Y:S05]  /*6b20*/  @!P0 BRA `(.L_x_133) ;  /* 0x0000003800908947 */ /* 0x006fea0003800000 */
.L_x_259:
        /* <DEDUP_REMOVED lines=11> */
[----:B------:R-:W-:Y:S01]  /*6be0*/  PLOP3.LUT P0, PT, PT, PT, UP1, 0x80, 0x8 ;  /* 0x000000000008781c */ /* 0x000fe20003f0f018 */
[----:B------:R-:W-:Y:S11]  /*6bf0*/  UP2UR UR61, UPR, URZ, 0x2 ;  /* 0x00000002ff3d7883 */ /* 0x000ff60008000000 */
[----:B------:R-:W-:Y:S01]  /*6c00*/  @!UPT UIADD3 URZ, UPT, UPT, URZ, URZ, URZ ;  /* 0x000000fffffff290 */ /* 0x000fe2000fffe0ff */
[----:B--2---:R-:W-:Y:S02]  /*6c10*/  @P0 SHF.R.U32.HI R0, RZ, 0x10, R5 ;  /* 0x00000010ff000819 */ /* 0x004fe40000011605 */
        /* <DEDUP_REMOVED lines=13> */
[----:B------:R-:W-:Y:S02]  /*6cf0*/  UISETP.NE.AND UP0, UPT, UR46, 0x1, UPT ;  /* 0x000000012e00788c */ /* 0x000fe4000bf05270 */
[----:B------:R-:W-:Y:S02]  /*6d00*/  USHF.R.U32.HI UR15, URZ, UR55, UR15 ;  /* 0x00000037ff0f7299 */ /* 0x000fe4000801160f */
[----:B------:R-:W-:Y:S02]  /*6d10*/  UIMAD.WIDE.U32 UR18, UR59, UR44, URZ ;  /* 0x0000002c3b1272a5 */ /* 0x000fe4000f8e00ff */
[----:B------:R-:W-:Y:S02]  /*6d20*/  UIMAD.WIDE.U32 UR20, UR42, UR47, URZ ;  /* 0x0000002f2a1472a5 */ /* 0x000fe4000f8e00ff */
[----:B------:R-:W-:Y:S02]  /*6d30*/  USEL UR4, UR58, UR15, !UP0 ;  /* 0x0000000f3a047287 */ /* 0x000fe4000c000000 */
[----:B------:R-:W-:Y:S02]  /*6d40*/  UISETP.NE.AND UP2, UPT, UR37, 0x1, UPT ;  /* 0x000000012500788c */ /* 0x000fe4000bf45270 */
[----:B------:R-:W-:Y:S02]  /*6d50*/  USHF.R.U32.HI UR14, URZ, UR45, UR19 ;  /* 0x0000002dff0e7299 */ /* 0x000fe40008011613 */
[----:B------:R-:W-:Y:S02]  /*6d60*/  USHF.R.U32.HI UR15, URZ, UR55, UR21 ;  /* 0x00000037ff0f7299 */ /* 0x000fe40008011615 */
[----:B------:R-:W-:Y:S02]  /*6d70*/  UIMAD.WIDE.U32 UR18, UR4, UR38, URZ ;  /* 0x00000026041272a5 */ /* 0x000fe4000f8e00ff */
[----:B------:R-:W-:Y:S02]  /*6d80*/  UISETP.NE.AND UP1, UPT, UR41, 0x1, UPT ;  /* 0x000000012900788c */ /* 0x000fe4000bf25270 */
[----:B------:R-:W-:Y:S02]  /*6d90*/  UIMAD.WIDE.U32 UR16, UR43, UR44, URZ ;  /* 0x0000002c2b1072a5 */ /* 0x000fe4000f8e00ff */
[----:B------:R-:W-:Y:S02]  /*6da0*/  USEL UR8, UR42, UR15, !UP0 ;  /* 0x0000000f2a087287 */ /* 0x000fe4000c000000 */
[----:B------:R-:W-:Y:S02]  /*6db0*/  USEL UR9, UR59, UR14, !UP1 ;  /* 0x0000000e3b097287 */ /* 0x000fe4000c800000 */
[----:B------:R-:W-:Y:S02]  /*6dc0*/  USHF.R.U32.HI UR14, URZ, UR45, UR17 ;  /* 0x0000002dff0e7299 */ /* 0x000fe40008011611 */
[----:B------:R-:W-:Y:S02]  /*6dd0*/  UIMAD.WIDE.U32 UR16, UR9, UR38, URZ ;  /* 0x00000026091072a5 */ /* 0x000fe4000f8e00ff */
[----:B------:R-:W-:Y:S02]  /*6de0*/  USEL UR5, UR43, UR14, !UP1 ;  /* 0x0000000e2b057287 */ /* 0x000fe4000c800000 */
[----:B------:R-:W-:Y:S02]  /*6df0*/  @UP2 USHF.R.U32.HI UR9, URZ, UR39, UR17 ;  /* 0x00000027ff092299 */ /* 0x000fe40008011611 */
[----:B------:R-:W-:Y:S02]  /*6e00*/  UIMAD.WIDE.U32 UR12, UR8, UR38, URZ ;  /* 0x00000026080c72a5 */ /* 0x000fe4000f8e00ff */
[----:B------:R-:W-:Y:S02]  /*6e10*/  UIMAD UR6, UR37, UR9, URZ ;  /* 0x00000009250672a4 */ /* 0x000fe4000f8e02ff */
[----:B------:R-:W-:Y:S01]  /*6e20*/  USHF.R.U32.HI UR11, URZ, UR39, UR13 ;  /* 0x00000027ff0b7299 */ /* 0x000fe2000801160d */
[----:B------:R-:W-:Y:S02]  /*6e30*/  UMOV UR15, UR19 ;  /* 0x00000013000f7c82 */ /* 0x000fe40008000000 */
[----:B------:R-:W-:Y:S02]  /*6e40*/  @UP2 USHF.R.U32.HI UR4, URZ, UR39, UR15 ;  /* 0x00000027ff042299 */ /* 0x000fe4000801160f */
[----:B------:R-:W-:Y:S02]  /*6e50*/  USEL UR12, UR8, UR11, !UP2 ;  /* 0x0000000b080c7287 */ /* 0x000fe4000d000000 */
[----:B------:R-:W-:Y:S02]  /*6e60*/  UIMAD UR4, UR37, UR4, URZ ;  /* 0x00000004250472a4 */ /* 0x000fe4000f8e02ff */
[----:B------:R-:W-:Y:S02]  /*6e70*/  UIADD3 UR11, UPT, UPT, -UR12, URZ, URZ ;  /* 0x000000ff0c0b7290 */ /* 0x000fe4000fffe1ff */
[----:B------:R-:W-:Y:S02]  /*6e80*/  UISETP.GE.AND UP0, UPT, UR8, UR4, UPT ;  /* 0x000000040800728c */ /* 0x000fe4000bf06270 */
[----:B------:R-:W-:Y:S02]  /*6e90*/  UIMAD UR11, UR37, UR11, UR8 ;  /* 0x0000000b250b72a4 */ /* 0x000fe4000f8e0208 */
[----:B------:R-:W-:Y:S02]  /*6ea0*/  UISETP.GE.OR UP0, UPT, UR5, UR6, UP0 ;  /* 0x000000060500728c */ /* 0x000fe40008706670 */
[----:B------:R-:W-:Y:S02]  /*6eb0*/  UIMAD.WIDE.U32 UR6, UR5, UR38, URZ ;  /* 0x00000026050672a5 */ /* 0x000fe4000f8e00ff */
[----:B------:R-:W-:Y:S04]  /*6ec0*/  UIADD3 UR6, UPT, UPT, -UR8, URZ, URZ ;  /* 0x000000ff08067290 */ /* 0x000fe8000fffe1ff */
[----:B------:R-:W-:Y:S03]  /*6ed0*/  UIMAD UR42, UR46, UR6, UR42 ;  /* 0x000000062e2a72a4 */ /* 0x000fe6000f8e022a */
[----:B------:R-:W-:Y:S02]  /*6ee0*/  @!UP0 USHF.R.U32.HI UR4, URZ, UR39, UR7 ;  /* 0x00000027ff048299 */ /* 0x000fe40008011607 */
[----:B------:R-:W-:Y:S02]  /*6ef0*/  UIADD3 UR7, UPT, UPT, -UR5, URZ, URZ ;  /* 0x000000ff05077290 */ /* 0x000fe4000fffe1ff */
[----:B------:R-:W-:Y:S02]  /*6f00*/  @!UP0 USEL UR4, UR5, UR4, !UP2 ;  /* 0x0000000405048287 */ /* 0x000fe4000d000000 */
[----:B------:R-:W-:Y:S02]  /*6f10*/  UIMAD UR43, UR41, UR7, UR43 ;  /* 0x00000007292b72a4 */ /* 0x000fe4000f8e022b */
[----:B------:R-:W-:Y:S02]  /*6f20*/  @!UP0 UIMAD UR10, UR9, UR11, UR4 ;  /* 0x0000000b090a82a4 */ /* 0x000fe4000f8e0204 */
[----:B------:R-:W-:Y:S04]  /*6f30*/  @!UP0 UIADD3 UR11, UPT, UPT, UR12, -UR4, URZ ;  /* 0x800000040c0b8290 */ /* 0x000fe8000fffe0ff */
[----:B------:R-:W-:Y:S03]  /*6f40*/  @!UP0 UIMAD UR8, UR11, UR37, UR5 ;  /* 0x000000250b0882a4 */ /* 0x000fe6000f8e0205 */
[----:B------:R-:W-:Y:S02]  /*6f50*/  @!UP0 UMOV UR5, UR10 ;  /* 0x0000000a00058c82 */ /* 0x000fe40008000000 */
[----:B------:R-:W-:Y:S02]  /*6f60*/  UIMAD UR43, UR5, UR41, UR43 ;  /* 0x00000029052b72a4 */ /* 0x000fe4000f8e022b */
[----:B------:R-:W-:Y:S11]  /*6f70*/  UIMAD UR42, UR8, UR46, UR42 ;  /* 0x0000002e082a72a4 */ /* 0x000ff6000f8e022a */
[----:B------:R-:W-:Y:S01]  /*6f80*/  @!UPT UIADD3 URZ, UPT, UPT, URZ, URZ, URZ ;  /* 0x000000fffffff290 */ /* 0x000fe2000fffe0ff */
.L_x_134:
[----:B------:R-:W-:Y:S01]  /*6f90*/  UISETP.NE.AND UP0, UPT, UR40, 0x1, UPT ;  /* 0x000000012800788c */ /* 0x000fe2000bf05270 */
[----:B------:R-:W-:Y:S10]  /*6fa0*/  IADD3 R150, PT, PT, R150, 0x1, RZ ;  /* 0x0000000196967810 */ /* 0x000ff40007ffe0ff */
[----:B------:R-:W2:Y:S01]  /*6fb0*/  @!UP0 LDCU.128 UR8, c[0x0][0xb10] ;  /* 0x00016200ff0887ac */ /* 0x000ea20008000c00 */
[----:B------:R-:W4:Y:S01]  /*6fc0*/  @!UP0 LDCU UR5, c[0x0][0xb0c] ;  /* 0x00016180ff0587ac */ /* 0x000f220008000800 */
[----:B------:R-:W3:Y:S01]  /*6fd0*/  @!UP0 LDCU UR4, c[0x0][0xb20] ;  /* 0x00016400ff0487ac */ /* 0x000ee20008000800 */
[----:B--2---:R-:W-:Y:S02]  /*6fe0*/  UIMAD.WIDE.U32 UR6, UR43, UR8, URZ ;  /* 0x000000082b0672a5 */ /* 0x004fe4000f8e00ff */
[----:B------:R-:W-:Y:S02]  /*6ff0*/  UIMAD.WIDE.U32 UR12, UR42, UR11, URZ ;  /* 0x0000000b2a0c72a5 */ /* 0x000fe4000f8e00ff */
[----:B------:R-:W-:Y:S02]  /*7000*/  @!UP0 UISETP.NE.AND UP1, UPT, UR10, 0x1, UPT ;  /* 0x000000010a00888c */ /* 0x000fe4000bf25270 */
[----:B------:R-:W-:Y:S02]  /*7010*/  @!UP0 USHF.R.U32.HI UR7, URZ, UR9, UR7 ;  /* 0x00000009ff078299 */ /* 0x000fe40008011607 */
[----:B----4-:R-:W-:Y:S02]  /*7020*/  @!UP0 UISETP.NE.AND UP2, UPT, UR5, 0x1, UPT ;  /* 0x000000010500888c */ /* 0x010fe4000bf45270 */
[----:B---3--:R-:W-:Y:S02]  /*7030*/  @!UP0 USHF.R.U32.HI UR4, URZ, UR4, UR13 ;  /* 0x00000004ff048299 */ /* 0x008fe4000801160d */
[----:B------:R-:W-:Y:S02]  /*7040*/  @!UP0 USEL UR7, UR43, UR7, !UP2 ;  /* 0x000000072b078287 */ /* 0x000fe4000d000000 */
[----:B------:R-:W-:Y:S04]  /*7050*/  @!UP0 USEL UR6, UR42, UR4, !UP1 ;  /* 0x000000042a068287 */ /* 0x000fe8000c800000 */
[----:B------:R-:W-:Y:S02]  /*7060*/  @!UP0 UIADD3 UR4, UPT, UPT, -UR7, UR6, URZ ;  /* 0x0000000607048290 */ /* 0x000fe4000fffe1ff */
[----:B------:R-:W-:Y:S02]  /*7070*/  @!UP0 UIADD3 UR6, UPT, UPT, UR7, -UR6, URZ ;  /* 0x8000000607068290 */ /* 0x000fe4000fffe0ff */
[----:B------:R-:W-:Y:S02]  /*7080*/  @!UP0 UIMAD UR43, UR4, UR5, UR43 ;  /* 0x00000005042b82a4 */ /* 0x000fe4000f8e022b */
[----:B------:R-:W-:Y:S02]  /*7090*/  @!UP0 UIMAD UR42, UR6, UR10, UR42 ;  /* 0x0000000a062a82a4 */ /* 0x000fe4000f8e022a */
[----:B------:R-:W-:Y:S09]  /*70a0*/  ULOP3.LUT UP0, URZ, UR56, 0x1b0, URZ, 0xc0, !UPT ;  /* 0x000001b038ff7892 */ /* 0x000ff2000f80c0ff */
[----:B------:R-:W-:Y:S05]  /*70b0*/  BRA.U !UP0, `(.L_x_135) ;  /* 0x0000000108407547 */ /* 0x000fea000b800000 */
[----:B------:R-:W2:Y:S01]  /*70c0*/  LDCU.64 UR8, c[0x4][0x80] ;  /* 0x01001000ff0877ac */ /* 0x000ea20008000a00 */
[----:B------:R-:W-:Y:S01]  /*70d0*/  MOV R3, 0x0 ;  /* 0x0000000000037802 */ /* 0x000fe20000000f00 */
[----:B------:R-:W-:Y:S02]  /*70e0*/  HFMA2 R12, -RZ, RZ, 0, 5.9604644775390625e-08 ;  /* 0x00000001ff0c7431 */ /* 0x000fe400000001ff */
[----:B------:R-:W-:Y:S02]  /*70f0*/  IMAD.MOV.U32 R8, RZ, RZ, 0x70 ;  /* 0x00000070ff087424 */ /* 0x000fe400078e00ff */
[----:B------:R-:W-:Y:S01]  /*7100*/  IMAD.MOV.U32 R13, RZ, RZ, RZ ;  /* 0x000000ffff0d7224 */ /* 0x000fe200078e00ff */
[----:B------:R-:W3:Y:S01]  /*7110*/  LDCU.64 UR6, c[0x4][0x88] ;  /* 0x01001100ff0677ac */ /* 0x000ee20008000a00 */
[----:B------:R-:W4:Y:S01]  /*7120*/  LDC.64 R2, c[0x4][R3] ;  /* 0x0100000003027b82 */ /* 0x000f220000000a00 */
[----:B------:R-:W1:Y:S01]  /*7130*/  LDCU.64 UR4, c[0x4][0x8] ;  /* 0x01000100ff0477ac */ /* 0x000e620008000a00 */
[----:B--2---:R-:W-:Y:S01]  /*7140*/  MOV R5, UR9 ;  /* 0x0000000900057c02 */ /* 0x004fe20008000f00 */
[----:B------:R-:W-:Y:S01]  /*7150*/  IMAD.U32 R4, RZ, RZ, UR8 ;  /* 0x00000008ff047e24 */ /* 0x000fe2000f8e00ff */
[----:B---3--:R-:W-:Y:S01]  /*7160*/  MOV R7, UR7 ;  /* 0x0000000700077c02 */ /* 0x008fe20008000f00 */
[----:B------:R-:W-:Y:S01]  /*7170*/  IMAD.U32 R6, RZ, RZ, UR6 ;  /* 0x00000006ff067e24 */ /* 0x000fe2000f8e00ff */
[----:B-1----:R-:W-:Y:S01]  /*7180*/  MOV R11, UR5 ;  /* 0x00000005000b7c02 */ /* 0x002fe20008000f00 */
[----:B------:R-:W-:Y:S02]  /*7190*/  IMAD.U32 R10, RZ, RZ, UR4 ;  /* 0x00000004ff0a7e24 */ /* 0x000fe4000f8e00ff */
[----:B------:R-:W-:Y:S07]  /*71a0*/  LEPC R20, `(.L_x_135) ;  /* 0x000000001014794e */ /* 0x000fee0000000000 */
[----:B----45:R-:W-:Y:S05]  /*71b0*/  CALL.ABS.NOINC R2 ;  /* 0x0000000002007343 */ /* 0x030fea0003c00000 */
.L_x_135:
[----:B------:R-:W-:Y:S01]  /*71c0*/  LOP3.LUT P0, RZ, R154, 0x1b0, RZ, 0xc0, !PT ;  /* 0x000001b09aff7812 */ /* 0x000fe2000780c0ff */
[----:B------:R-:W-:Y:S11]  /*71d0*/  BSSY.RECONVERGENT B6, `(.L_x_136) ;  /* 0x0000013000067945 */ /* 0x000ff60003800200 */
[----:B------:R-:W-:Y:S01]  /*71e0*/  @!UPT UIADD3 URZ, UPT, UPT, URZ, URZ, URZ ;  /* 0x000000fffffff290 */ /* 0x000fe2000fffe0ff */
[----:B------:R-:W-:Y:S05]  /*71f0*/  @!P0 BRA `(.L_x_137) ;  /* 0x0000000000408947 */ /* 0x000fea0003800000 */
        /* <DEDUP_REMOVED lines=16> */
.L_x_137:
[----:B------:R-:W-:Y:S05]  /*7300*/  BSYNC.RECONVERGENT B6 ;  /* 0x0000000000067941 */ /* 0x000fea0003800200 */
.L_x_136:
[----:B------:R-:W-:Y:S02]  /*7310*/  ISETP.NE.U32.AND P0, PT, R134, RZ, PT ;  /* 0x000000ff8600720c */ /* 0x000fe40003f05070 */
[C---:B------:R-:W-:Y:S02]  /*7320*/  ISETP.NE.U32.AND P2, PT, R140.reuse, RZ, PT ;  /* 0x000000ff8c00720c */ /* 0x040fe40003f45070 */
[----:B------:R-:W-:Y:S02]  /*7330*/  ISETP.NE.AND.EX P0, PT, R135, RZ, PT, P0 ;  /* 0x000000ff8700720c */ /* 0x000fe40003f05300 */
[----:B------:R-:W-:Y:S02]  /*7340*/  ISETP.NE.U32.AND P4, PT, R140, RZ, PT ;  /* 0x000000ff8c00720c */ /* 0x000fe40003f85070 */
[C---:B------:R-:W-:Y:S02]  /*7350*/  ISETP.NE.AND.EX P2, PT, R141.reuse, RZ, P0, P2 ;  /* 0x000000ff8d00720c */ /* 0x040fe40000745320 */
[----:B------:R-:W-:Y:S02]  /*7360*/  ISETP.NE.AND.EX P4, PT, R141, RZ, PT, P4 ;  /* 0x000000ff8d00720c */ /* 0x000fe40003f85340 */
[----:B------:R-:W-:Y:S02]  /*7370*/  ISETP.NE.U32.AND P5, PT, R138, RZ, PT ;  /* 0x000000ff8a00720c */ /* 0x000fe40003fa5070 */
[----:B------:R-:W-:Y:S02]  /*7380*/  PLOP3.LUT P0, PT, PT, PT, PT, 0x8, 0x80 ;  /* 0x000000000080781c */ /* 0x000fe40003f0e170 */
[----:B------:R-:W-:Y:S05]  /*7390*/  ISETP.NE.AND.EX P5, PT, R139, RZ, PT, P5 ;  /* 0x000000ff8b00720c */ /* 0x000fea0003fa5350 */
[----:B------:R-:W-:Y:S02]  /*73a0*/  @!P2 ISETP.NE.U32.AND P1, PT, R134, RZ, PT ;  /* 0x000000ff8600a20c */ /* 0x000fe40003f25070 */
[----:B------:R-:W-:Y:S02]  /*73b0*/  @!P2 PLOP3.LUT P0, PT, P4, PT, PT, 0x80, 0x8 ;  /* 0x000000000008a81c */ /* 0x000fe4000270f070 */
[----:B------:R-:W-:Y:S01]  /*73c0*/  @!P2 ISETP.NE.AND.EX P1, PT, R135, RZ, PT, P1 ;  /* 0x000000ff8700a20c */ /* 0x000fe20003f25310 */
[----:B------:R-:W-:Y:S01]  /*73d0*/  @!UPT UIADD3 URZ, UPT, UPT, URZ, URZ, URZ ;  /* 0x000000fffffff290 */ /* 0x000fe2000fffe0ff */
[----:B------:R-:W-:Y:S11]  /*73e0*/  @!P4 BRA `(.L_x_138) ;  /* 0x00000000002cc947 */ /* 0x000ff60003800000 */
[----:B------:R-:W-:Y:S01]  /*73f0*/  ISETP.NE.U32.AND P3, PT, R134, RZ, PT ;  /* 0x000000ff8600720c */ /* 0x000fe20003f65070 */
[----:B------:R-:W-:Y:S03]  /*7400*/  IMAD.MOV.U32 R147, RZ, RZ, 0x1 ;  /* 0x00000001ff937424 */ /* 0x000fe600078e00ff */
[----:B------:R-:W-:Y:S11]  /*7410*/  ISETP.NE.AND.EX P3, PT, R135, RZ, PT, P3 ;  /* 0x000000ff8700720c */ /* 0x000ff60003f65330 */
[----:B------:R-:W-:Y:S02]  /*7420*/  @!UPT UIADD3 URZ, UPT, UPT, URZ, URZ, URZ ;  /* 0x000000fffffff290 */ /* 0x000fe4000fffe0ff */
[----:B------:R-:W2:Y:S01]  /*7430*/  @P3 LDC.64 R2, c[0x0][0x888] ;  /* 0x00022200ff023b82 */ /* 0x000ea20000000a00 */
[----:B-1----:R-:W-:Y:S04]  /*7440*/  @P3 IMAD R0, R140, UR36, RZ ;  /* 0x000000248c003c24 */ /* 0x002fe8000f8e02ff */
[----:B--2---:R-:W-:Y:S04]  /*7450*/  @P3 IMAD.WIDE R2, R0, 0x4, R2 ;  /* 0x0000000400023825 */ /* 0x004fe800078e0202 */
[----:B------:R-:W-:Y:S01]  /*7460*/  HFMA2 R0, -RZ, RZ, 0, 5.9604644775390625e-08 ;  /* 0x00000001ff007431 */ /* 0x000fe200000001ff */
[----:B-----5:R2:W5:Y:S04]  /*7470*/  @P3 LDG.E R72, desc[UR52][R2.64] ;  /* 0x0000003402483981 */ /* 0x020568000c1e1900 */
[----:B------:R-:W-:Y:S01]  /*7480*/  @!P3 PRMT R147, R0, 0x7610, R147 ;  /* 0x000076100093b816 */ /* 0x000fe20000000093 */
[----:B--2---:R-:W3:Y:S06]  /*7490*/  @!P3 LDC R72, c[0x0][0x880] ;  /* 0x00022000ff48bb82 */ /* 0x004eec0000000800 */
.L_x_138:
[----:B------:R-:W-:Y:S05]  /*74a0*/  @!P5 BRA `(.L_x_139) ;  /* 0x000000000020d947 */ /* 0x000fea0003800000 */
[----:B------:R-:W-:Y:S04]  /*74b0*/  ISETP.NE.U32.AND P3, PT, R136, RZ, PT ;  /* 0x000000ff8800720c */ /* 0x000fe80003f65070 */
[----:B------:R-:W-:Y:S11]  /*74c0*/  ISETP.NE.AND.EX P3, PT, R137, RZ, PT, P3 ;  /* 0x000000ff8900720c */ /* 0x000ff60003f65330 */
[----:B------:R-:W-:Y:S02]  /*74d0*/  @!UPT UIADD3 URZ, UPT, UPT, URZ, URZ, URZ ;  /* 0x000000fffffff290 */ /* 0x000fe4000fffe0ff */
[----:B------:R-:W2:Y:S01]  /*74e0*/  @P3 LDC.64 R2, c[0x0][0x8a8] ;  /* 0x00022a00ff023b82 */ /* 0x000ea20000000a00 */
[----:B-1----:R-:W-:Y:S04]  /*74f0*/  @P3 IMAD R0, R138, UR36, RZ ;  /* 0x000000248a003c24 */ /* 0x002fe8000f8e02ff */
[----:B--2---:R-:W-:Y:S05]  /*7500*/  @P3 IMAD.WIDE R2, R0, 0x4, R2 ;  /* 0x0000000400023825 */ /* 0x004fea00078e0202 */
[----:B-----5:R2:W5:Y:S02]  /*7510*/  @P3 LDG.E R70, desc[UR52][R2.64] ;  /* 0x0000003402463981 */ /* 0x020564000c1e1900 */
[----:B--2---:R-:W4:Y:S02]  /*7520*/  @!P3 LDC R70, c[0x0][0x8a0] ;  /* 0x00022800ff46bb82 */ /* 0x004f240000000800 */
.L_x_139:
[----:B---3-5:R-:W-:Y:S01]  /*7530*/  @!P2 ISETP.NE.AND P3, PT, R72, RZ, PT ;  /* 0x000000ff4800a20c */ /* 0x028fe20003f65270 */
[----:B------:R-:W-:Y:S01]  /*7540*/  BSSY B1, `(.L_x_140) ;  /* 0x000003f000017945 */ /* 0x000fe20003800000 */
[----:B------:R-:W-:Y:S02]  /*7550*/  @!P2 SEL R2, RZ, 0xffffffff, P1 ;  /* 0xffffffffff02a807 */ /* 0x000fe40000800000 */
[----:B------:R-:W-:Y:S02]  /*7560*/  CS2R R90, SRZ ;  /* 0x00000000005a7805 */ /* 0x000fe4000001ff00 */
[----:B-1----:R-:W-:Y:S02]  /*7570*/  @!P2 SEL R0, RZ, 0xffffffff, P3 ;  /* 0xffffffffff00a807 */ /* 0x002fe40001800000 */
[----:B------:R-:W-:Y:S02]  /*7580*/  CS2R R88, SRZ ;  /* 0x0000000000587805 */ /* 0x000fe4000001ff00 */
[----:B------:R-:W-:Y:S02]  /*7590*/  @!P2 LOP3.LUT P1, RZ, R147, 0xff, RZ, 0xc0, !PT ;  /* 0x000000ff93ffa812 */ /* 0x000fe4000782c0ff */
[----:B------:R-:W-:Y:S02]  /*75a0*/  CS2R R86, SRZ ;  /* 0x0000000000567805 */ /* 0x000fe4000001ff00 */
[----:B------:R-:W-:Y:S02]  /*75b0*/  LEA R149, R68, UR57, 0x3 ;  /* 0x0000003944957c11 */ /* 0x000fe4000f8e18ff */
[----:B------:R-:W-:Y:S02]  /*75c0*/  CS2R R84, SRZ ;  /* 0x0000000000547805 */ /* 0x000fe4000001ff00 */
[----:B------:R-:W-:Y:S01]  /*75d0*/  @P0 SEL R0, R2, R0, !P1 ;  /* 0x0000000002000207 */ /* 0x000fe20004800000 */
[----:B------:R-:W-:Y:S01]  /*75e0*/  IMAD R2, R68, 0x40, R69 ;  /* 0x0000004044027824 */ /* 0x000fe200078e0245 */
[----:B------:R-:W-:Y:S02]  /*75f0*/  SHF.L.U32 R4, R153, 0x1f, RZ ;  /* 0x0000001f99047819 */ /* 0x000fe400000006ff */
[----:B------:R-:W-:Y:S02]  /*7600*/  CS2R R82, SRZ ;  /* 0x0000000000527805 */ /* 0x000fe4000001ff00 */
[----:B------:R-:W-:Y:S02]  /*7610*/  @!P2 LOP3.LUT R0, R0, 0x1, RZ, 0xc0, !PT ;  /* 0x000000010000a812 */ /* 0x000fe400078ec0ff */
[----:B------:R-:W-:Y:S02]  /*7620*/  CS2R R80, SRZ ;  /* 0x0000000000507805 */ /* 0x000fe4000001ff00 */
[----:B------:R-:W-:Y:S02]  /*7630*/  PLOP3.LUT P5, PT, PT, PT, PT, 0x8, 0x80 ;  /* 0x000000000080781c */ /* 0x000fe40003fae170 */
[----:B------:R-:W-:Y:S02]  /*7640*/  CS2R R18, SRZ ;  /* 0x0000000000127805 */ /* 0x000fe4000001ff00 */
[----:B------:R-:W-:Y:S02]  /*7650*/  ISETP.NE.U32.OR P2, PT, R0, 0x1, P2 ;  /* 0x000000010000780c */ /* 0x000fe40001745470 */
[----:B------:R-:W-:Y:S11]  /*7660*/  CS2R R16, SRZ ;  /* 0x0000000000107805 */ /* 0x000ff6000001ff00 */
[----:B------:R-:W-:Y:S04]  /*7670*/  @P2 SHF.L.U32 R0, R151, 0x1f, RZ ;  /* 0x0000001f97002819 */ /* 0x000fe800000006ff */
[----:B------:R-:W1:Y:S01]  /*7680*/  @P2 SYNCS.PHASECHK.TRANS64.TRYWAIT P0, [UR57+0x290], R0 ;  /* 0x00029000ff0025a7 */ /* 0x000e620008001139 */
[----:B------:R2:W3:Y:S01]  /*7690*/  SYNCS.PHASECHK.TRANS64.TRYWAIT P3, [R149+URZ+0x2d0], R4 ;  /* 0x0002d004950075a7 */ /* 0x0004e200080611ff */
[----:B-1----:R-:W-:Y:S01]  /*76a0*/  @P2 PLOP3.LUT P5, PT, P0, PT, PT, 0x8, 0x80 ;  /* 0x000000000080281c */ /* 0x002fe200007ae170 */
[----:B------:R-:W-:Y:S01]  /*76b0*/  @!UPT UIADD3 URZ, UPT, UPT, URZ, URZ, URZ ;  /* 0x000000fffffff290 */ /* 0x000fe2000fffe0ff */
[----:B--23--:R-:W-:Y:S11]  /*76c0*/  @!P2 BRA `(.L_x_141) ;  /* 0x000000000098a947 */ /* 0x00cff60003800000 */
[----:B------:R-:W-:Y:S01]  /*76d0*/  ISETP.NE.U32.AND P0, PT, R134, RZ, PT ;  /* 0x000000ff8600720c */ /* 0x000fe20003f05070 */
[----:B------:R-:W-:Y:S01]  /*76e0*/  BSSY B0, `(.L_x_142) ;  /* 0x0000016000007945 */ /* 0x000fe20003800000 */
[----:B------:R-:W-:Y:S02]  /*76f0*/  ISETP.NE.AND P2, PT, R72, RZ, PT ;  /* 0x000000ff4800720c */ /* 0x000fe40003f45270 */
[----:B------:R-:W-:Y:S02]  /*7700*/  CS2R R18, SRZ ;  /* 0x0000000000127805 */ /* 0x000fe4000001ff00 */
[----:B------:R-:W-:Y:S02]  /*7710*/  ISETP.NE.AND.EX P0, PT, R135, RZ, PT, P0 ;  /* 0x000000ff8700720c */ /* 0x000fe40003f05300 */
[----:B------:R-:W-:Y:S02]  /*7720*/  CS2R R16, SRZ ;  /* 0x0000000000107805 */ /* 0x000fe4000001ff00 */
[----:B------:R-:W-:Y:S02]  /*7730*/  LOP3.LUT P1, RZ, R147, 0xff, RZ, 0xc0, !PT ;  /* 0x000000ff93ff7812 */ /* 0x000fe4000782c0ff */
[----:B------:R-:W-:Y:S02]  /*7740*/  CS2R R82, SRZ ;  /* 0x0000000000527805 */ /* 0x000fe4000001ff00 */
[----:B------:R-:W-:Y:S02]  /*7750*/  SEL R0, RZ, 0xffffffff, P2 ;  /* 0xffffffffff007807 */ /* 0x000fe40001000000 */
[----:B------:R-:W-:Y:S02]  /*7760*/  CS2R R80, SRZ ;  /* 0x0000000000507805 */ /* 0x000fe4000001ff00 */
[----:B------:R-:W-:Y:S02]  /*7770*/  SEL R3, RZ, 0xffffffff, P0 ;  /* 0xffffffffff037807 */ /* 0x000fe40000000000 */
[----:B------:R-:W-:Y:S02]  /*7780*/  CS2R R86, SRZ ;  /* 0x0000000000567805 */ /* 0x000fe4000001ff00 */
[----:B------:R-:W-:Y:S02]  /*7790*/  CS2R R84, SRZ ;  /* 0x0000000000547805 */ /* 0x000fe4000001ff00 */
[----:B------:R-:W-:Y:S02]  /*77a0*/  CS2R R90, SRZ ;  /* 0x00000000005a7805 */ /* 0x000fe4000001ff00 */
[----:B------:R-:W-:Y:S02]  /*77b0*/  @P4 SEL R0, R3, R0, !P1 ;  /* 0x0000000003004207 */ /* 0x000fe40004800000 */
[----:B------:R-:W-:Y:S02]  /*77c0*/  CS2R R88, SRZ ;  /* 0x0000000000587805 */ /* 0x000fe4000001ff00 */
[----:B------:R-:W-:Y:S04]  /*77d0*/  LOP3.LUT R0, R0, 0x1, RZ, 0xc0, !PT ;  /* 0x0000000100007812 */ /* 0x000fe800078ec0ff */
[----:B------:R-:W-:Y:S01]  /*77e0*/  ISETP.NE.U32.AND P0, PT, R0, 0x1, PT ;  /* 0x000000010000780c */ /* 0x000fe20003f05070 */
[----:B------:R-:W-:Y:S01]  /*77f0*/  @!UPT UIADD3 URZ, UPT, UPT, URZ, URZ, URZ ;  /* 0x000000fffffff290 */ /* 0x000fe2000fffe0ff */
[----:B------:R-:W-:Y:S11]  /*7800*/  @!P5 BRA `(.L_x_143) ;  /* 0x00000000000cd947 */ /* 0x000ff60003800000 */
[----:B------:R-:W-:Y:S04]  /*7810*/  SHF.L.U32 R3, R151, 0x1f, RZ ;  /* 0x0000001f97037819 */ /* 0x000fe800000006ff */
[----:B------:R-:W1:Y:S02]  /*7820*/  SYNCS.PHASECHK.TRANS64.TRYWAIT P1, [UR57+0x290], R3 ;  /* 0x00029003ff0075a7 */ /* 0x000e640008021139 */
[----:B-1----:R-:W-:Y:S05]  /*7830*/  @!P1 BRA `(.L_x_144) ;  /* 0x0000002c00609947 */ /* 0x002fea0003800000 */
.L_x_143:
[----:B------:R-:W-:Y:S05]  /*7840*/  BSYNC B0 ;  /* 0x0000000000007941 */ /* 0x000fea0003800000 */
.L_x_142:
[----:B------:R2:W3:Y:S01]  /*7850*/  @P0 LDS.128 R16, [R146+UR57+0x400] ;  /* 0x0004003992100984 */ /* 0x0004e20008000c00 */
[----:B------:R-:W-:Y:S01]  /*7860*/  UIADD3 UR4, UPT, UPT, UR57, 0x298, URZ ;  /* 0x0000029839047890 */ /* 0x000fe2000fffe0ff */
[----:B------:R-:W-:Y:S02]  /*7870*/  LOP3.LUT R151, R151, 0x1, RZ, 0x3c, !PT ;  /* 0x0000000197977812 */ /* 0x000fe400078e3cff */
[----:B------:R2:W1:Y:S01]  /*7880*/  @P0 LDS.128 R80, [R145+0x400] ;  /* 0x0004000091500984 */ /* 0x0004620000000c00 */
[----:B------:R-:W-:Y:S03]  /*7890*/  UPRMT UR4, UR54, 0x654, UR4 ;  /* 0x0000065436047896 */ /* 0x000fe60008000004 */
[----:B------:R2:W1:Y:S04]  /*78a0*/  @P0 LDS.128 R84, [R144+0x400] ;  /* 0x0004000090540984 */ /* 0x0004680000000c00 */
[----:B------:R2:W1:Y:S01]  /*78b0*/  @P0 LDS.128 R88, [R143+0x400] ;  /* 0x000400008f580984 */ /* 0x0004620000000c00 */
[----:B------:R-:W-:Y:S01]  /*78c0*/  @!PT LDS RZ, [RZ] ;  /* 0x00000000fffff984 */ /* 0x000fe20000000800 */
[----:B------:R-:W-:Y:S01]  /*78d0*/  @!PT LDS RZ, [RZ] ;  /* 0x00000000fffff984 */ /* 0x000fe20000000800 */
[----:B------:R-:W-:Y:S01]  /*78e0*/  @!PT LDS RZ, [RZ] ;  /* 0x00000000fffff984 */ /* 0x000fe20000000800 */
[----:B------:R-:W-:Y:S01]  /*78f0*/  @!PT LDS RZ, [RZ] ;  /* 0x00000000fffff984 */ /* 0x000fe20000000800 */
[----:B------:R5:W-:Y:S06]  /*7900*/  MEMBAR.ALL.CTA ;  /* 0x0000000000007992 */ /* 0x000bec0000008000 */
[----:B-----5:R-:W5:Y:S02]  /*7910*/  FENCE.VIEW.ASYNC.S ;  /* 0x00000000000073c6 */ /* 0x020f640000000000 */
[----:B-----5:R-:W-:Y:S01]  /*7920*/  SYNCS.ARRIVE.TRANS64.RED.A1T0 RZ, [UR4], RZ ;  /* 0x000000ffffff79a7 */ /* 0x020fe20008100404 */
.L_x_141:
[----:B------:R-:W-:Y:S05]  /*7930*/  BSYNC B1 ;  /* 0x0000000000017941 */ /* 0x000fea0003800000 */
.L_x_140:
[----:B-1----:R-:W-:Y:S04]  /*7940*/  SHF.R.U32.HI R0, RZ, 0x15, R2 ;  /* 0x00000015ff007819 */ /* 0x002fe80000011602 */
[----:B------:R-:W-:Y:S01]  /*7950*/  LOP3.LUT P0, RZ, R0, 0x3, R148, 0x48, !PT ;  /* 0x0000000300ff7812 */ /* 0x000fe20007804894 */
[----:B------:R-:W-:Y:S01]  /*7960*/  @!UPT UIADD3 URZ, UPT, UPT, URZ, URZ, URZ ;  /* 0x000000fffffff290 */ /* 0x000fe2000fffe0ff */
[----:B------:R-:W-:Y:S11]  /*7970*/  @P3 BRA `(.L_x_145) ;  /* 0x0000000000083947 */ /* 0x000ff60003800000 */
[----:B------:R-:W1:Y:S02]  /*7980*/  SYNCS.PHASECHK.TRANS64.TRYWAIT P1, [R149+URZ+0x2d0], R4 ;  /* 0x0002d004950075a7 */ /* 0x000e6400080211ff */
[----:B-1----:R-:W-:Y:S05]  /*7990*/  @!P1 BRA `(.L_x_146) ;  /* 0x0000002c00209947 */ /* 0x002fea0003800000 */
.L_x_145:
[----:B------:R-:W-:Y:S05]  /*79a0*/  @!P0 BRA `(.L_x_147) ;  /* 0x0000000000408947 */ /* 0x000fea0003800000 */
[----:B------:R-:W1:Y:S01]  /*79b0*/  LDCU.64 UR8, c[0x4][0x70] ;  /* 0x01000e00ff0877ac */ /* 0x000e620008000a00 */
[----:B------:R-:W-:Y:S01]  /*79c0*/  MOV R15, 0x0 ;  /* 0x00000000000f7802 */ /* 0x000fe20000000f00 */
[----:B------:R-:W-:Y:S02]  /*79d0*/  HFMA2 R12, -RZ, RZ, 0, 5.9604644775390625e-08 ;  /* 0x00000001ff0c7431 */ /* 0x000fe400000001ff */
[----:B------:R-:W-:Y:S02]  /*79e0*/  IMAD.MOV.U32 R8, RZ, RZ, 0x192 ;  /* 0x00000192ff087424 */ /* 0x000fe400078e00ff */
[----:B------:R-:W-:Y:S01]  /*79f0*/  IMAD.MOV.U32 R13, RZ, RZ, RZ ;  /* 0x000000ffff0d7224 */ /* 0x000fe200078e00ff */
[----:B------:R-:W5:Y:S01]  /*7a00*/  LDCU.64 UR6, c[0x4][0x78] ;  /* 0x01000f00ff0677ac */ /* 0x000f620008000a00 */
[----:B------:R-:W2:Y:S01]  /*7a10*/  LDC.64 R14, c[0x4][R15] ;  /* 0x010000000f0e7b82 */ /* 0x000ea20000000a00 */
[----:B------:R-:W3:Y:S01]  /*7a20*/  LDCU.64 UR4, c[0x4][0x10] ;  /* 0x01000200ff0477ac */ /* 0x000ee20008000a00 */
[----:B-1----:R-:W-:Y:S01]  /*7a30*/  MOV R5, UR9 ;  /* 0x0000000900057c02 */ /* 0x002fe20008000f00 */
[----:B------:R-:W-:Y:S01]  /*7a40*/  IMAD.U32 R4, RZ, RZ, UR8 ;  /* 0x00000008ff047e24 */ /* 0x000fe2000f8e00ff */
[----:B-----5:R-:W-:Y:S01]  /*7a50*/  MOV R7, UR7 ;  /* 0x0000000700077c02 */ /* 0x020fe20008000f00 */
[----:B------:R-:W-:Y:S01]  /*7a60*/  IMAD.U32 R6, RZ, RZ, UR6 ;  /* 0x00000006ff067e24 */ /* 0x000fe2000f8e00ff */
[----:B---3--:R-:W-:Y:S01]  /*7a70*/  MOV R11, UR5 ;  /* 0x00000005000b7c02 */ /* 0x008fe20008000f00 */
[----:B------:R-:W-:Y:S02]  /*7a80*/  IMAD.U32 R10, RZ, RZ, UR4 ;  /* 0x00000004ff0a7e24 */ /* 0x000fe4000f8e00ff */
[----:B------:R-:W-:Y:S07]  /*7a90*/  LEPC R20, `(.L_x_147) ;  /* 0x000000001014794e */ /* 0x000fee0000000000 */
[----:B--2-4-:R-:W-:Y:S05]  /*7aa0*/  CALL.ABS.NOINC R14 ;  /* 0x000000000e007343 */ /* 0x014fea0003c00000 */
.L_x_147:
[----:B------:R-:W-:Y:S01]  /*7ab0*/  LOP3.LUT P0, RZ, R142, 0x60, RZ, 0xc0, !PT ;  /* 0x000000608eff7812 */ /* 0x000fe2000780c0ff */
[----:B------:R-:W-:Y:S05]  /*7ac0*/  WARPSYNC.ALL ;  /* 0x0000000000007948 */ /* 0x000fea0003800000 */
[----:B------:R-:W-:Y:S01]  /*7ad0*/  R2UR UR4, R2 ;  /* 0x00000000020472ca */ /* 0x000fe200000e0000 */
[----:B---3--:R-:W-:Y:S01]  /*7ae0*/  IMAD.U32 R129, R18, 0x10000, RZ ;  /* 0x0001000012817824 */ /* 0x008fe200078e00ff */
[----:B------:R-:W-:Y:S01]  /*7af0*/  PRMT R71, R16, 0x8880, RZ ;  /* 0x0000888010477816 */ /* 0x000fe200000000ff */
[----:B------:R-:W-:Y:S01]  /*7b00*/  IMAD.SHL.U32 R92, R90, 0x100, RZ ;  /* 0x000001005a5c7824 */ /* 0x000fe200078e00ff */
[C---:B------:R-:W-:Y:S01]  /*7b10*/  SHF.L.U32 R73, R16.reuse, 0x10, RZ ;  /* 0x0000001010497819 */ /* 0x040fe200000006ff */
[----:B------:R-:W-:Y:S01]  /*7b20*/  IMAD.U32 R114, R83, 0x10000, RZ ;  /* 0x0001000053727824 */ /* 0x000fe200078e00ff */
[----:B------:R-:W-:Y:S01]  /*7b30*/  SHF.L.U32 R74, R16, 0x8, RZ ;  /* 0x00000008104a7819 */ /* 0x000fe200000006ff */
[----:B------:R-:W-:Y:S01]  /*7b40*/  IMAD.U32 R103, R88, 0x10000, RZ ;  /* 0x0001000058677824 */ /* 0x000fe200078e00ff */
[----:B------:R-:W-:Y:S01]  /*7b50*/  SHF.R.S32.HI R75, RZ, 0x18, R16 ;  /* 0x00000018ff4b7819 */ /* 0x000fe20000011410 */
[----:B------:R-:W-:Y:S01]  /*7b60*/  IMAD.SHL.U32 R122, R80, 0x100, RZ ;  /* 0x00000100507a7824 */ /* 0x000fe200078e00ff */
[----:B------:R-:W-:Y:S01]  /*7b70*/  PRMT R133, R17, 0x8880, RZ ;  /* 0x0000888011857816 */ /* 0x000fe200000000ff */
[----:B------:R-:W-:Y:S01]  /*7b80*/  IMAD.SHL.U32 R107, R85, 0x100, RZ ;  /* 0x00000100556b7824 */ /* 0x000fe200078e00ff */
[C---:B------:R-:W-:Y:S01]  /*7b90*/  SHF.L.U32 R132, R17.reuse, 0x10, RZ ;  /* 0x0000001011847819 */ /* 0x040fe200000006ff */
[----:B------:R-:W-:Y:S01]  /*7ba0*/  BSSY.RECONVERGENT B0, `(.L_x_148) ;  /* 0x0000122000007945 */ /* 0x000fe20003800200 */
[----:B------:R-:W-:Y:S02]  /*7bb0*/  SHF.L.U32 R131, R17, 0x8, RZ ;  /* 0x0000000811837819 */ /* 0x000fe400000006ff */
[----:B------:R-:W-:Y:S02]  /*7bc0*/  SHF.R.S32.HI R76, RZ, 0x18, R17 ;  /* 0x00000018ff4c7819 */ /* 0x000fe40000011411 */
[C---:B------:R-:W-:Y:S02]  /*7bd0*/  PRMT R130, R18.reuse, 0x8880, RZ ;  /* 0x0000888012827816 */ /* 0x040fe400000000ff */
[----:B------:R-:W-:Y:S02]  /*7be0*/  SHF.L.U32 R128, R18, 0x8, RZ ;  /* 0x0000000812807819 */ /* 0x000fe400000006ff */
[----:B------:R-:W-:Y:S02]  /*7bf0*/  SHF.R.S32.HI R77, RZ, 0x18, R18 ;  /* 0x00000018ff4d7819 */ /* 0x000fe40000011412 */
[C---:B------:R-:W-:Y:S02]  /*7c00*/  PRMT R127, R19.reuse, 0x8880, RZ ;  /* 0x00008880137f7816 */ /* 0x040fe400000000ff */
[C---:B------:R-:W-:Y:S02]  /*7c10*/  SHF.L.U32 R126, R19.reuse, 0x10, RZ ;  /* 0x00000010137e7819 */ /* 0x040fe400000006ff */
[----:B------:R-:W-:Y:S02]  /*7c20*/  SHF.L.U32 R125, R19, 0x8, RZ ;  /* 0x00000008137d7819 */ /* 0x000fe400000006ff */
[----:B------:R-:W-:Y:S02]  /*7c30*/  SHF.R.S32.HI R78, RZ, 0x18, R19 ;  /* 0x00000018ff4e7819 */ /* 0x000fe40000011413 */
[----:B------:R-:W1:Y:S01]  /*7c40*/  LDTM.x64 R4, tmem[UR4] ;  /* 0x00000004000479ee */ /* 0x000e620008340000 */
[----:B------:R-:W-:Y:S01]  /*7c50*/  NOP ;  /* 0x0000000000007918 */ /* 0x000fe20000000000 */
[----:B------:R-:W-:Y:S02]  /*7c60*/  IADD3 R149, PT, PT, R149, 0x2f0, RZ ;  /* 0x000002f095957810 */ /* 0x000fe40007ffe0ff */
[----:B------:R-:W-:Y:S02]  /*7c70*/  SHF.R.S32.HI R73, RZ, 0x18, R73 ;  /* 0x00000018ff497819 */ /* 0x000fe40000011449 */
[----:B------:R-:W-:Y:S02]  /*7c80*/  LOP3.LUT R149, R149, 0xfefffff8, RZ, 0xc0, !PT ;  /* 0xfefffff895957812 */ /* 0x000fe400078ec0ff */
[C---:B------:R-:W-:Y:S02]  /*7c90*/  PRMT R94, R90.reuse, 0x8880, RZ ;  /* 0x000088805a5e7816 */ /* 0x040fe400000000ff */
[----:B-1----:R1:W-:Y:S01]  /*7ca0*/  SYNCS.ARRIVE.TRANS64.RED.A1T0 RZ, [R149+URZ], RZ ;  /* 0x000000ff95ff79a7 */ /* 0x0023e200081004ff */
[----:B------:R-:W-:Y:S02]  /*7cb0*/  SHF.L.U32 R93, R90, 0x10, RZ ;  /* 0x000000105a5d7819 */ /* 0x000fe400000006ff */
[----:B------:R-:W-:Y:S02]  /*7cc0*/  SHF.R.S32.HI R74, RZ, 0x18, R74 ;  /* 0x00000018ff4a7819 */ /* 0x000fe4000001144a */
[C---:B------:R-:W-:Y:S02]  /*7cd0*/  PRMT R124, R80.reuse, 0x8880, RZ ;  /* 0x00008880507c7816 */ /* 0x040fe400000000ff */
[----:B------:R-:W-:Y:S02]  /*7ce0*/  SHF.L.U32 R123, R80, 0x10, RZ ;  /* 0x00000010507b7819 */ /* 0x000fe400000006ff */
[C---:B------:R-:W-:Y:S02]  /*7cf0*/  PRMT R121, R81.reuse, 0x8880, RZ ;  /* 0x0000888051797816 */ /* 0x040fe400000000ff */
[----:B------:R-:W-:Y:S02]  /*7d00*/  SHF.R.S32.HI R79, RZ, 0x18, R80 ;  /* 0x00000018ff4f7819 */ /* 0x000fe40000011450 */
[----:B------:R-:W-:Y:S01]  /*7d10*/  SHF.L.U32 R120, R81, 0x10, RZ ;  /* 0x0000001051787819 */ /* 0x000fe200000006ff */
[C---:B----4-:R-:W-:Y:S01]  /*7d20*/  IMAD R0, R70.reuse, R4, RZ ;  /* 0x0000000446007224 */ /* 0x050fe200078e02ff */
[----:B------:R-:W-:Y:S01]  /*7d30*/  SHF.R.S32.HI R4, RZ, 0x18, R132 ;  /* 0x00000018ff047819 */ /* 0x000fe20000011484 */
[C---:B------:R-:W-:Y:S01]  /*7d40*/  IMAD R2, R70.reuse, R5, RZ ;  /* 0x0000000546027224 */ /* 0x040fe200078e02ff */
[----:B------:R-:W-:Y:S01]  /*7d50*/  SHF.R.S32.HI R5, RZ, 0x18, R131 ;  /* 0x00000018ff057819 */ /* 0x000fe20000011483 */
[----:B------:R-:W-:Y:S01]  /*7d60*/  IMAD R3, R70, R6, RZ ;  /* 0x0000000646037224 */ /* 0x000fe200078e02ff */
[----:B------:R-:W-:Y:S01]  /*7d70*/  PRMT R118, R82, 0x8880, RZ ;  /* 0x0000888052767816 */ /* 0x000fe200000000ff */
[-C--:B------:R-:W-:Y:S01]  /*7d80*/  IMAD R0, R71, R72.reuse, R0 ;  /* 0x0000004847007224 */ /* 0x080fe200078e0200 */
[----:B------:R-:W-:Y:S01]  /*7d90*/  SHF.R.S32.HI R80, RZ, 0x18, R81 ;  /* 0x00000018ff507819 */ /* 0x000fe20000011451 */
[----:B------:R-:W-:Y:S01]  /*7da0*/  IMAD R7, R70, R7, RZ ;  /* 0x0000000746077224 */ /* 0x000fe200078e02ff */
[----:B------:R-:W-:Y:S01]  /*7db0*/  SHF.L.U32 R117, R82, 0x10, RZ ;  /* 0x0000001052757819 */ /* 0x000fe200000006ff */
[-C--:B------:R-:W-:Y:S01]  /*7dc0*/  IMAD R2, R73, R72.reuse, R2 ;  /* 0x0000004849027224 */ /* 0x080fe200078e0202 */
[----:B------:R-:W-:Y:S01]  /*7dd0*/  PRMT R115, R83, 0x8880, RZ ;  /* 0x0000888053737816 */ /* 0x000fe200000000ff */
[-C--:B------:R-:W-:Y:S01]  /*7de0*/  IMAD R3, R74, R72.reuse, R3 ;  /* 0x000000484a037224 */ /* 0x080fe200078e0203 */
[----:B------:R-:W-:Y:S01]  /*7df0*/  SHF.R.S32.HI R74, RZ, 0x18, R90 ;  /* 0x00000018ff4a7819 */ /* 0x000fe2000001145a */
[----:B------:R-:W-:Y:S01]  /*7e00*/  IMAD R7, R75, R72, R7 ;  /* 0x000000484b077224 */ /* 0x000fe200078e0207 */
[----:B------:R-:W-:Y:S01]  /*7e10*/  PRMT R112, R84, 0x8880, RZ ;  /* 0x0000888054707816 */ /* 0x000fe200000000ff */
[----:B------:R-:W-:Y:S01]  /*7e20*/  IMAD R8, R70, R8, RZ ;  /* 0x0000000846087224 */ /* 0x000fe200078e02ff */
[----:B------:R-:W-:Y:S01]  /*7e30*/  SHF.L.U32 R111, R84, 0x10, RZ ;  /* 0x00000010546f7819 */ /* 0x000fe200000006ff */
[C---:B------:R-:W-:Y:S01]  /*7e40*/  IMAD R9, R70.reuse, R9, RZ ;  /* 0x0000000946097224 */ /* 0x040fe200078e02ff */
[----:B------:R-:W-:Y:S01]  /*7e50*/  I2IP.S8.S32.SAT R90, R7, R3, RZ ;  /* 0x00000003075a7239 */ /* 0x000fe200000014ff */
[C---:B------:R-:W-:Y:S01]  /*7e60*/  IMAD R10, R70.reuse, R10, RZ ;  /* 0x0000000a460a7224 */ /* 0x040fe200078e02ff */
[----:B------:R-:W-:Y:S01]  /*7e70*/  MOV R3, R133 ;  /* 0x0000008500037202 */ /* 0x000fe20000000f00 */
[C---:B------:R-:W-:Y:S01]  /*7e80*/  IMAD R11, R70.reuse, R11, RZ ;  /* 0x0000000b460b7224 */ /* 0x040fe200078e02ff */
[C---:B------:R-:W-:Y:S01]  /*7e90*/  PRMT R109, R85.reuse, 0x8880, RZ ;  /* 0x00008880556d7816 */ /* 0x040fe200000000ff */
[----:B------:R-:W-:Y:S01]  /*7ea0*/  IMAD R6, R70, R19, RZ ;  /* 0x0000001346067224 */ /* 0x000fe200078e02ff */
[----:B------:R-:W-:Y:S01]  /*7eb0*/  SHF.L.U32 R108, R85, 0x10, RZ ;  /* 0x00000010556c7819 */ /* 0x000fe200000006ff */
[----:B------:R-:W-:Y:S01]  /*7ec0*/  IMAD R8, R3, R72, R8 ;  /* 0x0000004803087224 */ /* 0x000fe200078e0208 */
[----:B------:R-:W-:Y:S01]  /*7ed0*/  MOV R3, R130 ;  /* 0x0000008200037202 */ /* 0x000fe20000000f00 */
[----:B------:R-:W-:Y:S01]  /*7ee0*/  IMAD R9, R4, R72, R9 ;  /* 0x0000004804097224 */ /* 0x000fe200078e0209 */
[----:B------:R-:W-:Y:S01]  /*7ef0*/  SHF.R.S32.HI R4, RZ, 0x18, R129 ;  /* 0x00000018ff047819 */ /* 0x000fe20000011481 */
[----:B------:R-:W-:Y:S01]  /*7f00*/  IMAD R19, R70, R24, RZ ;  /* 0x0000001846137224 */ /* 0x000fe200078e02ff */
[----:B------:R-:W-:Y:S01]  /*7f10*/  PRMT R106, R86, 0x8880, RZ ;  /* 0x00008880566a7816 */ /* 0x000fe200000000ff */
[----:B------:R-:W-:Y:S01]  /*7f20*/  IMAD R10, R5, R72, R10 ;  /* 0x00000048050a7224 */ /* 0x000fe200078e020a */
[----:B------:R-:W-:Y:S01]  /*7f30*/  SHF.R.S32.HI R5, RZ, 0x18, R128 ;  /* 0x00000018ff057819 */ /* 0x000fe20000011480 */
[----:B------:R-:W-:Y:S01]  /*7f40*/  IMAD R12, R70, R12, RZ ;  /* 0x0000000c460c7224 */ /* 0x000fe200078e02ff */
[----:B------:R-:W-:Y:S01]  /*7f50*/  SHF.L.U32 R104, R86, 0x10, RZ ;  /* 0x0000001056687819 */ /* 0x000fe200000006ff */
[C---:B------:R-:W-:Y:S01]  /*7f60*/  IMAD R24, R70.reuse, R29, RZ ;  /* 0x0000001d46187224 */ /* 0x040fe200078e02ff */
[C---:B------:R-:W-:Y:S01]  /*7f70*/  PRMT R100, R87.reuse, 0x8880, RZ ;  /* 0x0000888057647816 */ /* 0x040fe200000000ff */
[----:B------:R-:W-:Y:S01]  /*7f80*/  IMAD R29, R70, R34, RZ ;  /* 0x00000022461d7224 */ /* 0x000fe200078e02ff */
[----:B------:R-:W-:Y:S01]  /*7f90*/  SHF.L.U32 R99, R87, 0x10, RZ ;  /* 0x0000001057637819 */ /* 0x000fe200000006ff */
[----:B------:R-:W-:Y:S01]  /*7fa0*/  IMAD R11, R76, R72, R11 ;  /* 0x000000484c0b7224 */ /* 0x000fe200078e020b */
[----:B------:R-:W-:Y:S01]  /*7fb0*/  PRMT R105, R88, 0x8880, RZ ;  /* 0x0000888058697816 */ /* 0x000fe200000000ff */
[C---:B------:R-:W-:Y:S01]  /*7fc0*/  IMAD R13, R70.reuse, R13, RZ ;  /* 0x0000000d460d7224 */ /* 0x040fe200078e02ff */
[----:B------:R-:W-:Y:S01]  /*7fd0*/  PRMT R97, R89, 0x8880, RZ ;  /* 0x0000888059617816 */ /* 0x000fe200000000ff */
[C---:B------:R-:W-:Y:S01]  /*7fe0*/  IMAD R34, R70.reuse, R39, RZ ;  /* 0x0000002746227224 */ /* 0x040fe200078e02ff */
[----:B------:R-:W-:Y:S01]  /*7ff0*/  I2IP.S8.S32.SAT R11, R11, R10, RZ ;  /* 0x0000000a0b0b7239 */ /* 0x000fe200000014ff */
[C---:B------:R-:W-:Y:S01]  /*8000*/  IMAD R39, R70.reuse, R44, RZ ;  /* 0x0000002c46277224 */ /* 0x040fe200078e02ff */
[----:B------:R-:W-:Y:S01]  /*8010*/  SHF.R.S32.HI R71, RZ, 0x18, R88 ;  /* 0x00000018ff477819 */ /* 0x000fe20000011458 */
[C---:B------:R-:W-:Y:S01]  /*8020*/  IMAD R14, R70.reuse, R14, RZ ;  /* 0x0000000e460e7224 */ /* 0x040fe200078e02ff */
[----:B------:R-:W-:Y:S01]  /*8030*/  SHF.L.U32 R96, R89, 0x10, RZ ;  /* 0x0000001059607819 */ /* 0x000fe200000006ff */
[----:B------:R-:W-:Y:S01]  /*8040*/  IMAD R12, R3, R72, R12 ;  /* 0x00000048030c7224 */ /* 0x000fe200078e020c */
[----:B------:R-:W-:Y:S01]  /*8050*/  SHF.R.S32.HI R73, RZ, 0x18, R89 ;  /* 0x00000018ff497819 */ /* 0x000fe20000011459 */
[C---:B------:R-:W-:Y:S01]  /*8060*/  IMAD R44, R70.reuse, R49, RZ ;  /* 0x00000031462c7224 */ /* 0x040fe200078e02ff */
[----:B------:R-:W-:Y:S01]  /*8070*/  SHF.R.S32.HI R75, RZ, 0x18, R91 ;  /* 0x00000018ff4b7819 */ /* 0x000fe2000001145b */
[C---:B------:R-:W-:Y:S01]  /*8080*/  IMAD R49, R70.reuse, R54, RZ ;  /* 0x0000003646317224 */ /* 0x040fe200078e02ff */
[----:B------:R-:W-:Y:S01]  /*8090*/  SHF.L.U32 R119, R81, 0x8, RZ ;  /* 0x0000000851777819 */ /* 0x000fe200000006ff */
[----:B------:R-:W-:Y:S01]  /*80a0*/  IMAD R15, R70, R15, RZ ;  /* 0x0000000f460f7224 */ /* 0x000fe200078e02ff */
[----:B------:R-:W-:Y:S01]  /*80b0*/  SHF.R.S32.HI R81, RZ, 0x18, R82 ;  /* 0x00000018ff517819 */ /* 0x000fe20000011452 */
[----:B------:R-:W-:Y:S01]  /*80c0*/  IMAD R13, R4, R72, R13 ;  /* 0x00000048040d7224 */ /* 0x000fe200078e020d */
[----:B------:R-:W-:Y:S01]  /*80d0*/  SHF.L.U32 R116, R82, 0x8, RZ ;  /* 0x0000000852747819 */ /* 0x000fe200000006ff */
[C---:B------:R-:W-:Y:S01]  /*80e0*/  IMAD R7, R70.reuse, R20, RZ ;  /* 0x0000001446077224 */ /* 0x040fe200078e02ff */
[----:B------:R-:W-:Y:S01]  /*80f0*/  SHF.R.S32.HI R82, RZ, 0x18, R83 ;  /* 0x00000018ff527819 */ /* 0x000fe20000011453 */
[C---:B------:R-:W-:Y:S01]  /*8100*/  IMAD R54, R70.reuse, R59, RZ ;  /* 0x0000003b46367224 */ /* 0x040fe200078e02ff */
[----:B------:R-:W-:Y:S01]  /*8110*/  SHF.L.U32 R113, R83, 0x8, RZ ;  /* 0x0000000853717819 */ /* 0x000fe200000006ff */
[C---:B------:R-:W-:Y:S01]  /*8120*/  IMAD R20, R70.reuse, R25, RZ ;  /* 0x0000001946147224 */ /* 0x040fe200078e02ff */
[----:B------:R-:W-:Y:S01]  /*8130*/  SHF.R.S32.HI R83, RZ, 0x18, R84 ;  /* 0x00000018ff537819 */ /* 0x000fe20000011454 */
[----:B------:R-:W-:Y:S01]  /*8140*/  IMAD R59, R70, R64, RZ ;  /* 0x00000040463b7224 */ /* 0x000fe200078e02ff */
[----:B------:R-:W-:Y:S01]  /*8150*/  I2IP.S8.S32.SAT R64, R2, R0, R90 ;  /* 0x0000000002407239 */ /* 0x000fe2000000145a */
[----:B------:R-:W-:Y:S01]  /*8160*/  IMAD R14, R5, R72, R14 ;  /* 0x00000048050e7224 */ /* 0x000fe200078e020e */
[----:B------:R-:W-:Y:S01]  /*8170*/  SHF.R.S32.HI R0, RZ, 0x18, R126 ;  /* 0x00000018ff007819 */ /* 0x000fe2000001147e */
[C---:B------:R-:W-:Y:S01]  /*8180*/  IMAD R3, R70.reuse, R16, RZ ;  /* 0x0000001046037224 */ /* 0x040fe200078e02ff */
[----:B------:R-:W-:Y:S01]  /*8190*/  SHF.R.S32.HI R2, RZ, 0x18, R125 ;  /* 0x00000018ff027819 */ /* 0x000fe2000001147d */
[----:B------:R-:W-:Y:S01]  /*81a0*/  IMAD R25, R70, R30, RZ ;  /* 0x0000001e46197224 */ /* 0x000fe200078e02ff */
[----:B------:R-:W-:Y:S01]  /*81b0*/  SHF.L.U32 R110, R84, 0x8, RZ ;  /* 0x00000008546e7819 */ /* 0x000fe200000006ff */
[----:B------:R-:W-:Y:S01]  /*81c0*/  IMAD.MOV.U32 R10, RZ, RZ, R127 ;  /* 0x000000ffff0a7224 */ /* 0x000fe200078e007f */
[----:B------:R-:W-:Y:S01]  /*81d0*/  SHF.R.S32.HI R84, RZ, 0x18, R85 ;  /* 0x00000018ff547819 */ /* 0x000fe20000011455 */
[----:B------:R-:W-:Y:S01]  /*81e0*/  IMAD R30, R70, R35, RZ ;  /* 0x00000023461e7224 */ /* 0x000fe200078e02ff */
[----:B------:R-:W-:Y:S01]  /*81f0*/  SHF.R.S32.HI R85, RZ, 0x18, R86 ;  /* 0x00000018ff557819 */ /* 0x000fe20000011456 */
[----:B------:R-:W-:Y:S01]  /*8200*/  IMAD R15, R77, R72, R15 ;  /* 0x000000484d0f7224 */ /* 0x000fe200078e020f */
[----:B------:R-:W-:Y:S01]  /*8210*/  SHF.L.U32 R101, R86, 0x8, RZ ;  /* 0x0000000856657819 */ /* 0x000fe200000006ff */
[C---:B------:R-:W-:Y:S01]  /*8220*/  IMAD R4, R70.reuse, R17, RZ ;  /* 0x0000001146047224 */ /* 0x040fe200078e02ff */
[----:B------:R-:W-:Y:S01]  /*8230*/  SHF.R.S32.HI R86, RZ, 0x18, R87 ;  /* 0x00000018ff567819 */ /* 0x000fe20000011457 */
[C---:B------:R-:W-:Y:S01]  /*8240*/  IMAD R35, R70.reuse, R40, RZ ;  /* 0x0000002846237224 */ /* 0x040fe200078e02ff */
[----:B------:R-:W-:Y:S01]  /*8250*/  I2IP.S8.S32.SAT R14, R15, R14, RZ ;  /* 0x0000000e0f0e7239 */ /* 0x000fe200000014ff */
[C---:B------:R-:W-:Y:S01]  /*8260*/  IMAD R40, R70.reuse, R45, RZ ;  /* 0x0000002d46287224 */ /* 0x040fe200078e02ff */
[----:B------:R-:W-:Y:S01]  /*8270*/  SHF.L.U32 R98, R87, 0x8, RZ ;  /* 0x0000000857627819 */ /* 0x000fe200000006ff */
[----:B------:R-:W-:Y:S01]  /*8280*/  IMAD R5, R70, R18, RZ ;  /* 0x0000001246057224 */ /* 0x000fe200078e02ff */
[----:B------:R-:W-:Y:S01]  /*8290*/  SHF.L.U32 R102, R88, 0x8, RZ ;  /* 0x0000000858667819 */ /* 0x000fe200000006ff */
[----:B------:R-:W-:Y:S01]  /*82a0*/  IMAD R45, R70, R50, RZ ;  /* 0x00000032462d7224 */ /* 0x000fe200078e02ff */
[----:B------:R-:W-:Y:S01]  /*82b0*/  SHF.L.U32 R88, R91, 0x10, RZ ;  /* 0x000000105b587819 */ /* 0x000fe200000006ff */
[----:B------:R-:W-:Y:S01]  /*82c0*/  IMAD R3, R10, R72, R3 ;  /* 0x000000480a037224 */ /* 0x000fe200078e0203 */
[----:B------:R-:W-:Y:S01]  /*82d0*/  SHF.L.U32 R95, R89, 0x8, RZ ;  /* 0x00000008595f7819 */ /* 0x000fe200000006ff */
[C---:B------:R-:W-:Y:S01]  /*82e0*/  IMAD R50, R70.reuse, R55, RZ ;  /* 0x0000003746327224 */ /* 0x040fe200078e02ff */
[C---:B------:R-:W-:Y:S01]  /*82f0*/  PRMT R89, R91.reuse, 0x8880, RZ ;  /* 0x000088805b597816 */ /* 0x040fe200000000ff */
[----:B------:R-:W-:Y:S01]  /*8300*/  IMAD R55, R70, R60, RZ ;  /* 0x0000003c46377224 */ /* 0x000fe200078e02ff */
[----:B------:R-:W-:Y:S01]  /*8310*/  SHF.L.U32 R87, R91, 0x8, RZ ;  /* 0x000000085b577819 */ /* 0x000fe200000006ff */
[----:B------:R-:W-:Y:S01]  /*8320*/  IMAD R4, R0, R72, R4 ;  /* 0x0000004800047224 */ /* 0x000fe200078e0204 */
[----:B------:R-:W-:Y:S01]  /*8330*/  MOV R0, R124 ;  /* 0x0000007c00007202 */ /* 0x000fe20000000f00 */
[----:B------:R-:W-:Y:S01]  /*8340*/  IMAD R60, R70, R65, RZ ;  /* 0x00000041463c7224 */ /* 0x000fe200078e02ff */
[----:B------:R-:W-:Y:S01]  /*8350*/  I2IP.S8.S32.SAT R65, R9, R8, R11 ;  /* 0x0000000809417239 */ /* 0x000fe2000000140b */
[-C--:B------:R-:W-:Y:S01]  /*8360*/  IMAD R5, R2, R72.reuse, R5 ;  /* 0x0000004802057224 */ /* 0x080fe200078e0205 */
[----:B------:R-:W-:Y:S01]  /*8370*/  SHF.R.S32.HI R8, RZ, 0x18, R123 ;  /* 0x00000018ff087819 */ /* 0x000fe2000001147b */
[----:B------:R-:W-:Y:S01]  /*8380*/  IMAD R16, R70, R21, RZ ;  /* 0x0000001546107224 */ /* 0x000fe200078e02ff */
[----:B------:R-:W-:Y:S01]  /*8390*/  SHF.R.S32.HI R2, RZ, 0x18, R120 ;  /* 0x00000018ff027819 */ /* 0x000fe20000011478 */
[----:B------:R-:W-:Y:S01]  /*83a0*/  IMAD R6, R78, R72, R6 ;  /* 0x000000484e067224 */ /* 0x000fe200078e0206 */
[----:B------:R-:W-:Y:S01]  /*83b0*/  SHF.R.S32.HI R9, RZ, 0x18, R122 ;  /* 0x00000018ff097819 */ /* 0x000fe2000001147a */
[----:B------:R-:W-:Y:S01]  /*83c0*/  IMAD R17, R70, R22, RZ ;  /* 0x0000001646117224 */ /* 0x000fe200078e02ff */
[----:B------:R-:W-:Y:S01]  /*83d0*/  IADD3 R68, PT, PT, R68, 0x1, RZ ;  /* 0x0000000144447810 */ /* 0x000fe20007ffe0ff */
[-C--:B------:R-:W-:Y:S01]  /*83e0*/  IMAD R7, R0, R72.reuse, R7 ;  /* 0x0000004800077224 */ /* 0x080fe200078e0207 */
[----:B------:R-:W-:Y:S01]  /*83f0*/  I2IP.S8.S32.SAT R5, R6, R5, RZ ;  /* 0x0000000506057239 */ /* 0x000fe200000014ff */
[----:B------:R-:W-:Y:S01]  /*8400*/  IMAD R18, R70, R23, RZ ;  /* 0x0000001746127224 */ /* 0x000fe200078e02ff */
[----:B------:R-:W-:Y:S01]  /*8410*/  MOV R0, R121 ;  /* 0x0000007900007202 */ /* 0x000fe20000000f00 */
[-C--:B------:R-:W-:Y:S01]  /*8420*/  IMAD R16, R8, R72.reuse, R16 ;  /* 0x0000004808107224 */ /* 0x080fe200078e0210 */
[----:B------:R-:W-:Y:S01]  /*8430*/  SHF.R.S32.HI R8, RZ, 0x18, R119 ;  /* 0x00000018ff087819 */ /* 0x000fe20000011477 */
[-C--:B------:R-:W-:Y:S02]  /*8440*/  IMAD R17, R9, R72.reuse, R17 ;  /* 0x0000004809117224 */ /* 0x080fe400078e0211 */
[----:B------:R-:W-:Y:S02]  /*8450*/  IMAD R18, R79, R72, R18 ;  /* 0x000000484f127224 */ /* 0x000fe400078e0212 */
[----:B------:R-:W-:Y:S02]  /*8460*/  IMAD R21, R70, R26, RZ ;  /* 0x0000001a46157224 */ /* 0x000fe400078e02ff */
[----:B------:R-:W-:Y:S01]  /*8470*/  IMAD R19, R0, R72, R19 ;  /* 0x0000004800137224 */ /* 0x000fe200078e0213 */
[----:B------:R-:W-:Y:S01]  /*8480*/  I2IP.S8.S32.SAT R17, R18, R17, RZ ;  /* 0x0000001112117239 */ /* 0x000fe200000014ff */
[----:B------:R-:W-:Y:S01]  /*8490*/  IMAD R22, R70, R27, RZ ;  /* 0x0000001b46167224 */ /* 0x000fe200078e02ff */
[----:B------:R-:W-:Y:S01]  /*84a0*/  MOV R0, R118 ;  /* 0x0000007600007202 */ /* 0x000fe20000000f00 */
[----:B------:R-:W-:Y:S01]  /*84b0*/  IMAD R20, R2, R72, R20 ;  /* 0x0000004802147224 */ /* 0x000fe200078e0214 */
[----:B------:R-:W-:Y:S01]  /*84c0*/  I2IP.S8.S32.SAT R16, R16, R7, R17 ;  /* 0x0000000710107239 */ /* 0x000fe20000001411 */
[----:B------:R-:W-:Y:S01]  /*84d0*/  IMAD R23, R70, R28, RZ ;  /* 0x0000001c46177224 */ /* 0x000fe200078e02ff */
[----:B------:R-:W-:Y:S01]  /*84e0*/  SHF.R.S32.HI R2, RZ, 0x18, R117 ;  /* 0x00000018ff027819 */ /* 0x000fe20000011475 */
[----:B------:R-:W-:Y:S02]  /*84f0*/  IMAD R21, R8, R72, R21 ;  /* 0x0000004808157224 */ /* 0x000fe400078e0215 */
[----:B------:R-:W-:Y:S02]  /*8500*/  IMAD R27, R70, R32, RZ ;  /* 0x00000020461b7224 */ /* 0x000fe400078e02ff */
[----:B------:R-:W-:Y:S02]  /*8510*/  IMAD R22, R80, R72, R22 ;  /* 0x0000004850167224 */ /* 0x000fe400078e0216 */
[C---:B------:R-:W-:Y:S02]  /*8520*/  IMAD R32, R70.reuse, R37, RZ ;  /* 0x0000002546207224 */ /* 0x040fe400078e02ff */
[----:B------:R-:W-:Y:S01]  /*8530*/  IMAD R37, R70, R42, RZ ;  /* 0x0000002a46257224 */ /* 0x000fe200078e02ff */
[----:B------:R-:W-:Y:S01]  /*8540*/  I2IP.S8.S32.SAT R17, R22, R21, RZ ;  /* 0x0000001516117239 */ /* 0x000fe200000014ff */
[----:B------:R-:W-:Y:S01]  /*8550*/  IMAD R23, R0, R72, R23 ;  /* 0x0000004800177224 */ /* 0x000fe200078e0217 */
[----:B------:R-:W-:Y:S01]  /*8560*/  SHF.R.S32.HI R0, RZ, 0x18, R116 ;  /* 0x00000018ff007819 */ /* 0x000fe20000011474 */
[----:B------:R-:W-:Y:S01]  /*8570*/  IMAD R42, R70, R47, RZ ;  /* 0x0000002f462a7224 */ /* 0x000fe200078e02ff */
[----:B------:R-:W-:Y:S01]  /*8580*/  I2IP.S8.S32.SAT R17, R20, R19, R17 ;  /* 0x0000001314117239 */ /* 0x000fe20000001411 */
[C---:B------:R-:W-:Y:S02]  /*8590*/  IMAD R47, R70.reuse, R52, RZ ;  /* 0x00000034462f7224 */ /* 0x040fe400078e02ff */
[C---:B------:R-:W-:Y:S02]  /*85a0*/  IMAD R52, R70.reuse, R57, RZ ;  /* 0x0000003946347224 */ /* 0x040fe400078e02ff */
[C---:B------:R-:W-:Y:S02]  /*85b0*/  IMAD R26, R70.reuse, R31, RZ ;  /* 0x0000001f461a7224 */ /* 0x040fe400078e02ff */
[----:B------:R-:W-:Y:S02]  /*85c0*/  IMAD R57, R70, R62, RZ ;  /* 0x0000003e46397224 */ /* 0x000fe400078e02ff */
[-C--:B------:R-:W-:Y:S01]  /*85d0*/  IMAD R24, R2, R72.reuse, R24 ;  /* 0x0000004802187224 */ /* 0x080fe200078e0218 */
[----:B------:R-:W-:Y:S01]  /*85e0*/  MOV R2, R115 ;  /* 0x0000007300027202 */ /* 0x000fe20000000f00 */
[----:B------:R-:W-:Y:S01]  /*85f0*/  IMAD R62, R70, R67, RZ ;  /* 0x00000043463e7224 */ /* 0x000fe200078e02ff */
[----:B------:R-:W-:Y:S01]  /*8600*/  I2IP.S8.S32.SAT R67, R4, R3, R5 ;  /* 0x0000000304437239 */ /* 0x000fe20000001405 */
[-C--:B------:R-:W-:Y:S01]  /*8610*/  IMAD R25, R0, R72.reuse, R25 ;  /* 0x0000004800197224 */ /* 0x080fe200078e0219 */
[----:B------:R-:W-:Y:S01]  /*8620*/  SHF.R.S32.HI R3, RZ, 0x18, R114 ;  /* 0x00000018ff037819 */ /* 0x000fe20000011472 */
[----:B------:R-:W-:Y:S01]  /*8630*/  IMAD R28, R70, R33, RZ ;  /* 0x00000021461c7224 */ /* 0x000fe200078e02ff */
[----:B------:R-:W-:Y:S01]  /*8640*/  SHF.R.S32.HI R4, RZ, 0x18, R113 ;  /* 0x00000018ff047819 */ /* 0x000fe20000011471 */
[-C--:B------:R-:W-:Y:S02]  /*8650*/  IMAD R26, R81, R72.reuse, R26 ;  /* 0x00000048511a7224 */ /* 0x080fe400078e021a */
[-C--:B------:R-:W-:Y:S01]  /*8660*/  IMAD R27, R2, R72.reuse, R27 ;  /* 0x00000048021b7224 */ /* 0x080fe200078e021b */
[----:B------:R-:W-:Y:S01]  /*8670*/  SHF.R.S32.HI R2, RZ, 0x18, R111 ;  /* 0x00000018ff027819 */ /* 0x000fe2000001146f */
[----:B------:R-:W-:Y:S01]  /*8680*/  IMAD R28, R3, R72, R28 ;  /* 0x00000048031c7224 */ /* 0x000fe200078e021c */
[----:B------:R-:W-:Y:S01]  /*8690*/  I2IP.S8.S32.SAT R18, R26, R25, RZ ;  /* 0x000000191a127239 */ /* 0x000fe200000014ff */
[----:B------:R-:W-:Y:S01]  /*86a0*/  IMAD R31, R70, R36, RZ ;  /* 0x00000024461f7224 */ /* 0x000fe200078e02ff */
[----:B------:R-:W-:Y:S01]  /*86b0*/  SHF.R.S32.HI R3, RZ, 0x18, R108 ;  /* 0x00000018ff037819 */ /* 0x000fe2000001146c */
[-C--:B------:R-:W-:Y:S01]  /*86c0*/  IMAD R29, R4, R72.reuse, R29 ;  /* 0x00000048041d7224 */ /* 0x080fe200078e021d */
[----:B------:R-:W-:Y:S01]  /*86d0*/  I2IP.S8.S32.SAT R18, R24, R23, R18 ;  /* 0x0000001718127239 */ /* 0x000fe20000001412 */
[----:B------:R-:W-:Y:S01]  /*86e0*/  IMAD.MOV.U32 R0, RZ, RZ, R112 ;  /* 0x000000ffff007224 */ /* 0x000fe200078e0070 */
[----:B------:R-:W-:Y:S01]  /*86f0*/  SHF.R.S32.HI R4, RZ, 0x18, R107 ;  /* 0x00000018ff047819 */ /* 0x000fe2000001146b */
[-C--:B------:R-:W-:Y:S02]  /*8700*/  IMAD R30, R82, R72.reuse, R30 ;  /* 0x00000048521e7224 */ /* 0x080fe400078e021e */
[----:B------:R-:W-:Y:S01]  /*8710*/  IMAD R31, R0, R72, R31 ;  /* 0x00000048001f7224 */ /* 0x000fe200078e021f */
[----:B------:R-:W-:Y:S01]  /*8720*/  SHF.R.S32.HI R0, RZ, 0x18, R110 ;  /* 0x00000018ff007819 */ /* 0x000fe2000001146e */
[----:B------:R-:W-:Y:S01]  /*8730*/  IMAD R33, R70, R38, RZ ;  /* 0x0000002646217224 */ /* 0x000fe200078e02ff */
[----:B------:R-:W-:Y:S01]  /*8740*/  I2IP.S8.S32.SAT R19, R30, R29, RZ ;  /* 0x0000001d1e137239 */ /* 0x000fe200000014ff */
[-C--:B------:R-:W-:Y:S01]  /*8750*/  IMAD R32, R2, R72.reuse, R32 ;  /* 0x0000004802207224 */ /* 0x080fe200078e0220 */
[----:B------:R-:W-:Y:S01]  /*8760*/  MOV R2, R109 ;  /* 0x0000006d00027202 */ /* 0x000fe20000000f00 */
[----:B------:R-:W-:Y:S01]  /*8770*/  IMAD R33, R0, R72, R33 ;  /* 0x0000004800217224 */ /* 0x000fe200078e0221 */
[----:B------:R-:W-:Y:S01]  /*8780*/  I2IP.S8.S32.SAT R19, R28, R27, R19 ;  /* 0x0000001b1c137239 */ /* 0x000fe20000001413 */
[----:B------:R-:W-:Y:S01]  /*8790*/  IMAD R36, R70, R41, RZ ;  /* 0x0000002946247224 */ /* 0x000fe200078e02ff */
[----:B------:R-:W-:Y:S01]  /*87a0*/  MOV R0, R106 ;  /* 0x0000006a00007202 */ /* 0x000fe20000000f00 */
[-C--:B------:R-:W-:Y:S02]  /*87b0*/  IMAD R34, R83, R72.reuse, R34 ;  /* 0x0000004853227224 */ /* 0x080fe400078e0222 */
[-C--:B------:R-:W-:Y:S01]  /*87c0*/  IMAD R35, R2, R72.reuse, R35 ;  /* 0x0000004802237224 */ /* 0x080fe200078e0223 */
[----:B------:R-:W-:Y:S01]  /*87d0*/  SHF.R.S32.HI R2, RZ, 0x18, R104 ;  /* 0x00000018ff027819 */ /* 0x000fe20000011468 */
[----:B------:R-:W-:Y:S01]  /*87e0*/  IMAD R38, R70, R43, RZ ;  /* 0x0000002b46267224 */ /* 0x000fe200078e02ff */
[----:B------:R-:W-:Y:S01]  /*87f0*/  I2IP.S8.S32.SAT R33, R34, R33, RZ ;  /* 0x0000002122217239 */ /* 0x000fe200000014ff */
[-C--:B------:R-:W-:Y:S01]  /*8800*/  IMAD R36, R3, R72.reuse, R36 ;  /* 0x0000004803247224 */ /* 0x080fe200078e0224 */
[----:B------:R-:W-:Y:S01]  /*8810*/  SHF.R.S32.HI R3, RZ, 0x18, R99 ;  /* 0x00000018ff037819 */ /* 0x000fe20000011463 */
[-C--:B------:R-:W-:Y:S01]  /*8820*/  IMAD R37, R4, R72.reuse, R37 ;  /* 0x0000004804257224 */ /* 0x080fe200078e0225 */
[----:B------:R-:W-:Y:S01]  /*8830*/  I2IP.S8.S32.SAT R32, R32, R31, R33 ;  /* 0x0000001f20207239 */ /* 0x000fe20000001421 */
[-C--:B------:R-:W-:Y:S01]  /*8840*/  IMAD R38, R84, R72.reuse, R38 ;  /* 0x0000004854267224 */ /* 0x080fe200078e0226 */
[----:B------:R-:W-:Y:S01]  /*8850*/  SHF.R.S32.HI R4, RZ, 0x18, R98 ;  /* 0x00000018ff047819 */ /* 0x000fe20000011462 */
[----:B------:R-:W-:Y:S01]  /*8860*/  IMAD R39, R0, R72, R39 ;  /* 0x0000004800277224 */ /* 0x000fe200078e0227 */
[----:B------:R-:W-:Y:S01]  /*8870*/  SHF.R.S32.HI R0, RZ, 0x18, R101 ;  /* 0x00000018ff007819 */ /* 0x000fe20000011465 */
[----:B------:R-:W-:Y:S01]  /*8880*/  IMAD R41, R70, R46, RZ ;  /* 0x0000002e46297224 */ /* 0x000fe200078e02ff */
[----:B------:R-:W-:Y:S01]  /*8890*/  I2IP.S8.S32.SAT R37, R38, R37, RZ ;  /* 0x0000002526257239 */ /* 0x000fe200000014ff */
[----:B------:R-:W-:Y:S01]  /*88a0*/  IMAD R40, R2, R72, R40 ;  /* 0x0000004802287224 */ /* 0x000fe200078e0228 */
[----:B------:R-:W-:Y:S01]  /*88b0*/  MOV R2, R100 ;  /* 0x0000006400027202 */ /* 0x000fe20000000f00 */
[----:B------:R-:W-:Y:S01]  /*88c0*/  IMAD R43, R70, R48, RZ ;  /* 0x00000030462b7224 */ /* 0x000fe200078e02ff */
[----:B------:R-:W-:Y:S01]  /*88d0*/  I2IP.S8.S32.SAT R33, R36, R35, R37 ;  /* 0x0000002324217239 */ /* 0x000fe20000001425 */
[-C--:B------:R-:W-:Y:S01]  /*88e0*/  IMAD R41, R0, R72.reuse, R41 ;  /* 0x0000004800297224 */ /* 0x080fe200078e0229 */
        /* <DEDUP_REMOVED lines=10> */
[----:B------:R-:W-:Y:S01]  /*8990*/  IMAD R48, R70, R53, RZ ;  /* 0x0000003546307224 */ /* 0x000fe200078e02ff */
[----:B------:R-:W-:Y:S01]  /*89a0*/  SHF.R.S32.HI R4, RZ, 0x18, R87 ;  /* 0x00000018ff047819 */ /* 0x000fe20000011457 */
[-C--:B------:R-:W-:Y:S02]  /*89b0*/  IMAD R46, R86, R72.reuse, R46 ;  /* 0x00000048562e7224 */ /* 0x080fe400078e022e */
[-C--:B------:R-:W-:Y:S02]  /*89c0*/  IMAD R47, R0, R72.reuse, R47 ;  /* 0x00000048002f7224 */ /* 0x080fe400078e022f */
[----:B------:R-:W-:Y:S01]  /*89d0*/  IMAD R48, R2, R72, R48 ;  /* 0x0000004802307224 */ /* 0x000fe200078e0230 */
[----:B------:R-:W-:Y:S01]  /*89e0*/  SHF.R.S32.HI R2, RZ, 0x18, R96 ;  /* 0x00000018ff027819 */ /* 0x000fe20000011460 */
[----:B------:R-:W-:Y:S01]  /*89f0*/  IMAD R51, R70, R56, RZ ;  /* 0x0000003846337224 */ /* 0x000fe200078e02ff */
[----:B------:R-:W-:Y:S01]  /*8a00*/  I2IP.S8.S32.SAT R35, R46, R45, RZ ;  /* 0x0000002d2e237239 */ /* 0x000fe200000014ff */
[-C--:B------:R-:W-:Y:S01]  /*8a10*/  IMAD R49, R3, R72.reuse, R49 ;  /* 0x0000004803317224 */ /* 0x080fe200078e0231 */
[----:B------:R-:W-:Y:S01]  /*8a20*/  SHF.R.S32.HI R3, RZ, 0x18, R95 ;  /* 0x00000018ff037819 */ /* 0x000fe2000001145f */
[----:B------:R-:W-:Y:S01]  /*8a30*/  IMAD.MOV.U32 R0, RZ, RZ, R97 ;  /* 0x000000ffff007224 */ /* 0x000fe200078e0061 */
[----:B------:R-:W-:Y:S01]  /*8a40*/  I2IP.S8.S32.SAT R35, R44, R43, R35 ;  /* 0x0000002b2c237239 */ /* 0x000fe20000001423 */
[-C--:B------:R-:W-:Y:S02]  /*8a50*/  IMAD R50, R71, R72.reuse, R50 ;  /* 0x0000004847327224 */ /* 0x080fe400078e0232 */
[----:B------:R-:W-:Y:S01]  /*8a60*/  IMAD R51, R0, R72, R51 ;  /* 0x0000004800337224 */ /* 0x000fe200078e0233 */
[----:B------:R-:W-:Y:S01]  /*8a70*/  MOV R0, R94 ;  /* 0x0000005e00007202 */ /* 0x000fe20000000f00 */
[----:B------:R-:W-:Y:S01]  /*8a80*/  IMAD R53, R70, R58, RZ ;  /* 0x0000003a46357224 */ /* 0x000fe200078e02ff */
[----:B------:R-:W-:Y:S01]  /*8a90*/  I2IP.S8.S32.SAT R49, R50, R49, RZ ;  /* 0x0000003132317239 */ /* 0x000fe200000014ff */
[-C--:B------:R-:W-:Y:S01]  /*8aa0*/  IMAD R52, R2, R72.reuse, R52 ;  /* 0x0000004802347224 */ /* 0x080fe200078e0234 */
[----:B------:R-:W-:Y:S01]  /*8ab0*/  SHF.R.S32.HI R2, RZ, 0x18, R93 ;  /* 0x00000018ff027819 */ /* 0x000fe2000001145d */
[-C--:B------:R-:W-:Y:S01]  /*8ac0*/  IMAD R53, R3, R72.reuse, R53 ;  /* 0x0000004803357224 */ /* 0x080fe200078e0235 */
[----:B------:R-:W-:Y:S01]  /*8ad0*/  SHF.R.S32.HI R3, RZ, 0x18, R88 ;  /* 0x00000018ff037819 */ /* 0x000fe20000011458 */
[----:B------:R-:W-:Y:S01]  /*8ae0*/  IMAD R54, R73, R72, R54 ;  /* 0x0000004849367224 */ /* 0x000fe200078e0236 */
[----:B------:R-:W-:Y:S01]  /*8af0*/  I2IP.S8.S32.SAT R48, R48, R47, R49 ;  /* 0x0000002f30307239 */ /* 0x000fe20000001431 */
[C---:B------:R-:W-:Y:S02]  /*8b00*/  IMAD R56, R70.reuse, R61, RZ ;  /* 0x0000003d46387224 */ /* 0x040fe400078e02ff */
[----:B------:R-:W-:Y:S01]  /*8b10*/  IMAD R61, R70, R66, RZ ;  /* 0x00000042463d7224 */ /* 0x000fe200078e02ff */
[----:B------:R-:W-:Y:S01]  /*8b20*/  I2IP.S8.S32.SAT R66, R13, R12, R14 ;  /* 0x0000000c0d427239 */ /* 0x000fe2000000140e */
[-C--:B------:R-:W-:Y:S01]  /*8b30*/  IMAD R55, R0, R72.reuse, R55 ;  /* 0x0000004800377224 */ /* 0x080fe200078e0237 */
[----:B------:R-:W-:Y:S01]  /*8b40*/  SHF.R.S32.HI R0, RZ, 0x18, R92 ;  /* 0x00000018ff007819 */ /* 0x000fe2000001145c */
[-C--:B------:R-:W-:Y:S01]  /*8b50*/  IMAD R56, R2, R72.reuse, R56 ;  /* 0x0000004802387224 */ /* 0x080fe200078e0238 */
[----:B------:R-:W-:Y:S01]  /*8b60*/  MOV R2, R89 ;  /* 0x0000005900027202 */ /* 0x000fe20000000f00 */
[----:B------:R1:W-:Y:S01]  /*8b70*/  STS.128 [R146+UR57+0x2400], R64 ;  /* 0x0024004092007988 */ /* 0x0003e20008000c39 */
[----:B------:R-:W-:Y:S01]  /*8b80*/  IMAD R58, R70, R63, RZ ;  /* 0x0000003f463a7224 */ /* 0x000fe200078e02ff */
[----:B------:R-:W-:Y:S01]  /*8b90*/  I2IP.S8.S32.SAT R49, R54, R53, RZ ;  /* 0x0000003536317239 */ /* 0x000fe200000014ff */
[-C--:B------:R-:W-:Y:S02]  /*8ba0*/  IMAD R57, R0, R72.reuse, R57 ;  /* 0x0000004800397224 */ /* 0x080fe400078e0239 */
[-C--:B------:R-:W-:Y:S01]  /*8bb0*/  IMAD R58, R74, R72.reuse, R58 ;  /* 0x000000484a3a7224 */ /* 0x080fe200078e023a */
[----:B------:R-:W-:Y:S01]  /*8bc0*/  I2IP.S8.S32.SAT R49, R52, R51, R49 ;  /* 0x0000003334317239 */ /* 0x000fe20000001431 */
[-C--:B------:R-:W-:Y:S01]  /*8bd0*/  IMAD R59, R2, R72.reuse, R59 ;  /* 0x00000048023b7224 */ /* 0x080fe200078e023b */
[----:B------:R1:W-:Y:S01]  /*8be0*/  STS.128 [R145+0x2400], R16 ;  /* 0x0024001091007388 */ /* 0x0003e20000000c00 */
[-C--:B------:R-:W-:Y:S01]  /*8bf0*/  IMAD R60, R3, R72.reuse, R60 ;  /* 0x00000048033c7224 */ /* 0x080fe200078e023c */
[----:B------:R-:W-:Y:S01]  /*8c00*/  I2IP.S8.S32.SAT R50, R58, R57, RZ ;  /* 0x000000393a327239 */ /* 0x000fe200000014ff */
[-C--:B------:R-:W-:Y:S02]  /*8c10*/  IMAD R61, R4, R72.reuse, R61 ;  /* 0x00000048043d7224 */ /* 0x080fe400078e023d */
[----:B------:R-:W-:Y:S01]  /*8c20*/  IMAD R62, R75, R72, R62 ;  /* 0x000000484b3e7224 */ /* 0x000fe200078e023e */
[----:B------:R-:W-:Y:S02]  /*8c30*/  I2IP.S8.S32.SAT R50, R56, R55, R50 ;  /* 0x0000003738327239 */ /* 0x000fe40000001432 */
[----:B------:R1:W-:Y:S02]  /*8c40*/  STS.128 [R144+0x2400], R32 ;  /* 0x0024002090007388 */ /* 0x0003e40000000c00 */
[----:B------:R-:W-:Y:S04]  /*8c50*/  I2IP.S8.S32.SAT R61, R62, R61, RZ ;  /* 0x0000003d3e3d7239 */ /* 0x000fe800000014ff */
[----:B------:R-:W-:Y:S05]  /*8c60*/  I2IP.S8.S32.SAT R51, R60, R59, R61 ;  /* 0x0000003b3c337239 */ /* 0x000fea000000143d */
[----:B------:R1:W-:Y:S01]  /*8c70*/  STS.128 [R143+0x2400], R48 ;  /* 0x002400308f007388 */ /* 0x0003e20000000c00 */
[----:B------:R-:W-:Y:S01]  /*8c80*/  @!PT LDS RZ, [RZ] ;  /* 0x00000000fffff984 */ /* 0x000fe20000000800 */
[----:B------:R-:W-:Y:S01]  /*8c90*/  @!PT LDS RZ, [RZ] ;  /* 0x00000000fffff984 */ /* 0x000fe20000000800 */
[----:B------:R-:W-:Y:S01]  /*8ca0*/  @!PT LDS RZ, [RZ] ;  /* 0x00000000fffff984 */ /* 0x000fe20000000800 */
[----:B------:R-:W-:Y:S01]  /*8cb0*/  @!PT LDS RZ, [RZ] ;  /* 0x00000000fffff984 */ /* 0x000fe20000000800 */
[----:B------:R3:W-:Y:S07]  /*8cc0*/  MEMBAR.ALL.CTA ;  /* 0x0000000000007992 */ /* 0x0007ee0000008000 */
[----:B---3--:R-:W3:Y:S02]  /*8cd0*/  FENCE.VIEW.ASYNC.S ;  /* 0x00000000000073c6 */ /* 0x008ee40000000000 */
[----:B---3--:R-:W-:Y:S06]  /*8ce0*/  BAR.SYNC.DEFER_BLOCKING 0x1, 0x80 ;  /* 0x0042000000007b1d */ /* 0x008fec0000010000 */
[----:B------:R-:W-:Y:S05]  /*8cf0*/  @P0 BRA `(.L_x_149) ;  /* 0x0000000000300947 */ /* 0x000fea0003800000 */
[----:B------:R-:W-:Y:S02]  /*8d00*/  UIADD3 UR10, UPT, UPT, UR57, 0x2400, URZ ;  /* 0x00002400390a7890 */ /* 0x000fe4000fffe0ff */
[----:B------:R-:W-:Y:S02]  /*8d10*/  UIADD3 UR8, UP0, UPT, UR62, 0x680, URZ ;  /* 0x000006803e087890 */ /* 0x000fe4000ff1e0ff */
[----:B------:R-:W-:Y:S02]  /*8d20*/  USHF.L.U32 UR5, UR51, 0x6, URZ ;  /* 0x0000000633057899 */ /* 0x000fe400080006ff */
[----:B------:R-:W-:Y:S01]  /*8d30*/  MOV R154, UR10 ;  /* 0x0000000a009a7c02 */ /* 0x000fe20008000f00 */
[----:B------:R-:W-:Y:S02]  /*8d40*/  USHF.L.U32 UR6, UR50, 0x7, URZ ;  /* 0x0000000732067899 */ /* 0x000fe400080006ff */
[----:B------:R-:W-:Y:S01]  /*8d50*/  UIADD3.X UR9, UPT, UPT, URZ, UR63, URZ, UP0, !UPT ;  /* 0x0000003fff097290 */ /* 0x000fe200087fe4ff */
[----:B------:R-:W-:Y:S01]  /*8d60*/  R2UR UR4, R154 ;  /* 0x000000009a0472ca */ /* 0x000fe200000e0000 */
[----:B------:R-:W-:Y:S11]  /*8d70*/  UMOV UR7, UR36 ;  /* 0x0000002400077c82 */ /* 0x000ff60008000000 */
[----:B------:R-:W-:Y:S01]  /*8d80*/  @!UPT UIADD3 URZ, UPT, UPT, URZ, URZ, URZ ;  /* 0x000000fffffff290 */ /* 0x000fe2000fffe0ff */
[----:B------:R3:W-:Y:S01]  /*8d90*/  UTMASTG.3D [UR4], [UR8] ;  /* 0x00000004080073b5 */ /* 0x0007e20008010000 */
[----:B------:R0:W-:Y:S01]  /*8da0*/  UTMACMDFLUSH ;  /* 0x00000000000079b7 */ /* 0x0001e20000000000 */
[----:B---3--:R-:W-:Y:S04]  /*8db0*/  DEPBAR.LE SB0, 0x0 ;  /* 0x000080000000791a */ /* 0x008fe80000000000 */
.L_x_149:
[----:B------:R-:W-:Y:S05]  /*8dc0*/  BSYNC.RECONVERGENT B0 ;  /* 0x0000000000007941 */ /* 0x000fea0003800200 */
.L_x_148:
[----:B------:R-:W-:Y:S01]  /*8dd0*/  BAR.SYNC.DEFER_BLOCKING 0x1, 0x80 ;  /* 0x0042000000007b1d */ /* 0x000fe20000010000 */
[----:B------:R-:W-:Y:S01]  /*8de0*/  ISETP.NE.AND P0, PT, R150, 0x2, PT ;  /* 0x000000029600780c */ /* 0x000fe20003f05270 */
[----:B------:R-:W-:Y:S01]  /*8df0*/  UISETP.NE.AND UP0, UPT, UR61, URZ, UPT ;  /* 0x000000ff3d00728c */ /* 0x000fe2000bf05270 */
[----:B------:R-:W-:Y:S01]  /*8e00*/  ISETP.NE.AND P1, PT, R68, 0x4, PT ;  /* 0x000000044400780c */ /* 0x000fe20003f25270 */
[----:B------:R-:W-:Y:S01]  /*8e10*/  UIADD3 UR51, UPT, UPT, UR42, UR48, URZ ;  /* 0x000000302a337290 */ /* 0x000fe2000fffe0ff */
[----:B------:R-:W-:Y:S01]  /*8e20*/  SEL R2, RZ, 0x1, P0 ;  /* 0x00000001ff027807 */ /* 0x000fe20000000000 */
[----:B------:R-:W-:Y:S01]  /*8e30*/  UIADD3 UR50, UPT, UPT, UR43, UR49, URZ ;  /* 0x000000312b327290 */ /* 0x000fe2000fffe0ff */
[----:B------:R-:W-:Y:S02]  /*8e40*/  SEL R0, RZ, 0x1, P1 ;  /* 0x00000001ff007807 */ /* 0x000fe40000800000 */
[----:B------:R-:W-:Y:S02]  /*8e50*/  LOP3.LUT R152, R152, R2, RZ, 0x3c, !PT ;  /* 0x0000000298987212 */ /* 0x000fe400078e3cff */
[----:B------:R-:W-:Y:S02]  /*8e60*/  LOP3.LUT R153, R153, R0, RZ, 0x3c, !PT ;  /* 0x0000000099997212 */ /* 0x000fe400078e3cff */
[----:B------:R-:W-:Y:S02]  /*8e70*/  SEL R150, R150, RZ, P0 ;  /* 0x000000ff96967207 */ /* 0x000fe40000000000 */
[----:B------:R-:W-:Y:S01]  /*8e80*/  SEL R68, R68, RZ, P1 ;  /* 0x000000ff44447207 */ /* 0x000fe20000800000 */
[----:B------:R-:W-:Y:S01]  /*8e90*/  UMOV UR36, UR60 ;  /* 0x0000003c00247c82 */ /* 0x000fe20008000000 */
[----:B------:R-:W-:Y:S05]  /*8ea0*/  BRA.U UP0, `(.L_x_150) ;  /* 0xffffffdd000c7547 */ /* 0x000fea000b83ffff */
[----:B------:R-:W-:Y:S05]  /*8eb0*/  EXIT ;  /* 0x000000000000794d */ /* 0x000fea0003800000 */
.L_x_25:
[----:B---3--:R3:W4:Y:S02]  /*8ec0*/  SYNCS.PHASECHK.TRANS64.TRYWAIT P0, [R0+URZ+0x320], R2 ;  /* 0x00032002000075a7 */ /* 0x00872400080011ff */
[----:B----4-:R-:W-:Y:S05]  /*8ed0*/  @!P0 NANOSLEEP.SYNCS 0x989680 ;  /* 0x009896800000895d */ /* 0x010fea0003900000 */
[----:B------:R-:W4:Y:S02]  /*8ee0*/  @!P0 SYNCS.PHASECHK.TRANS64 P0, [R0+URZ+0x320], R2 ;  /* 0x00032002000085a7 */ /* 0x000f2400080010ff */
[----:B----4-:R-:W-:Y:S05]  /*8ef0*/  @!P0 BRA `(.L_x_25) ;  /* 0xfffffffc00f08947 */ /* 0x010fea000383ffff */
[----:B------:R-:W-:Y:S05]  /*8f00*/  BRA `(.L_x_151) ;  /* 0xffffff9000207947 */ /* 0x000fea000383ffff */
.L_x_28:
[----:B--2---:R-:W-:-:S07]  /*8f10*/  MOV R0, UR33 ;  /* 0x0000002100007c02 */ /* 0x004fce0008000f00 */
.L_x_152:
[----:B--2---:R2:W3:Y:S02]  /*8f20*/  SYNCS.PHASECHK.TRANS64.TRYWAIT P0, [R0+URZ+0x148], R3 ;  /* 0x00014803000075a7 */ /* 0x0044e400080011ff */
[----:B---3--:R-:W-:Y:S05]  /*8f30*/  @!P0 NANOSLEEP.SYNCS 0x989680 ;  /* 0x009896800000895d */ /* 0x008fea0003900000 */
[----:B------:R-:W3:Y:S02]  /*8f40*/  @!P0 SYNCS.PHASECHK.TRANS64 P0, [R0+URZ+0x148], R3 ;  /* 0x00014803000085a7 */ /* 0x000ee400080010ff */
[----:B---3--:R-:W-:Y:S05]  /*8f50*/  @!P0 BRA `(.L_x_152) ;  /* 0xfffffffc00f08947 */ /* 0x008fea000383ffff */
[----:B------:R-:W-:Y:S05]  /*8f60*/  BRA `(.L_x_27) ;  /* 0xffffff9000787947 */ /* 0x000fea000383ffff */
.L_x_35:
[----:B-1----:R-:W-:-:S07]  /*8f70*/  MOV R0, UR17 ;  /* 0x0000001100007c02 */ /* 0x002fce0008000f00 */
.L_x_153:
[----:B-1----:R1:W2:Y:S02]  /*8f80*/  SYNCS.PHASECHK.TRANS64.TRYWAIT P0, [R0+URZ+0x148], R3 ;  /* 0x00014803000075a7 */ /* 0x0022a400080011ff */
[----:B--2---:R-:W-:Y:S05]  /*8f90*/  @!P0 NANOSLEEP.SYNCS 0x989680 ;  /* 0x009896800000895d */ /* 0x004fea0003900000 */
[----:B------:R-:W2:Y:S02]  /*8fa0*/  @!P0 SYNCS.PHASECHK.TRANS64 P0, [R0+URZ+0x148], R3 ;  /* 0x00014803000085a7 */ /* 0x000ea400080010ff */
[----:B--2---:R-:W-:Y:S05]  /*8fb0*/  @!P0 BRA `(.L_x_153) ;  /* 0xfffffffc00f08947 */ /* 0x004fea000383ffff */
[----:B------:R-:W-:Y:S05]  /*8fc0*/  BRA `(.L_x_34) ;  /* 0xffffff94003c7947 */ /* 0x000fea000383ffff */
.L_x_40:
[----:B-1----:R1:W2:Y:S02]  /*8fd0*/  SYNCS.PHASECHK.TRANS64.TRYWAIT P0, [R3+URZ+0x2b0], R0 ;  /* 0x0002b000030075a7 */ /* 0x0022a400080011ff */
[----:B--2---:R-:W-:Y:S05]  /*8fe0*/  @!P0 NANOSLEEP.SYNCS 0x989680 ;  /* 0x009896800000895d */ /* 0x004fea0003900000 */
[----:B------:R-:W2:Y:S02]  /*8ff0*/  @!P0 SYNCS.PHASECHK.TRANS64 P0, [R3+URZ+0x2b0], R0 ;  /* 0x0002b000030085a7 */ /* 0x000ea400080010ff */
[----:B--2---:R-:W-:Y:S05]  /*9000*/  @!P0 BRA `(.L_x_40) ;  /* 0xfffffffc00f08947 */ /* 0x004fea000383ffff */
[----:B------:R-:W-:Y:S05]  /*9010*/  BRA `(.L_x_154) ;  /* 0xffffff9400e87947 */ /* 0x000fea000383ffff */
.L_x_44:
[----:B------:R-:W-:-:S07]  /*9020*/  MOV R0, UR4 ;  /* 0x0000000400007c02 */ /* 0x000fce0008000f00 */
.L_x_155:
[----:B-1----:R1:W2:Y:S02]  /*9030*/  SYNCS.PHASECHK.TRANS64.TRYWAIT P0, [R0+URZ], R2 ;  /* 0x00000002000075a7 */ /* 0x0022a400080011ff */
[----:B--2---:R-:W-:Y:S05]  /*9040*/  @!P0 NANOSLEEP.SYNCS 0x989680 ;  /* 0x009896800000895d */ /* 0x004fea0003900000 */
[----:B------:R-:W2:Y:S02]  /*9050*/  @!P0 SYNCS.PHASECHK.TRANS64 P0, [R0+URZ], R2 ;  /* 0x00000002000085a7 */ /* 0x000ea400080010ff */
[----:B--2---:R-:W-:Y:S05]  /*9060*/  @!P0 BRA `(.L_x_155) ;  /* 0xfffffffc00f08947 */ /* 0x004fea000383ffff */
[----:B------:R-:W-:Y:S05]  /*9070*/  BRA `(.L_x_156) ;  /* 0xffffff9c006c7947 */ /* 0x000fea000383ffff */
.L_x_45:
[----:B------:R-:W-:-:S07]  /*9080*/  MOV R0, UR4 ;  /* 0x0000000400007c02 */ /* 0x000fce0008000f00 */
.L_x_157:
[----:B-1----:R1:W2:Y:S02]  /*9090*/  SYNCS.PHASECHK.TRANS64.TRYWAIT P0, [R0+URZ], R3 ;  /* 0x00000003000075a7 */ /* 0x0022a400080011ff */
[----:B--2---:R-:W-:Y:S05]  /*90a0*/  @!P0 NANOSLEEP.SYNCS 0x989680 ;  /* 0x009896800000895d */ /* 0x004fea0003900000 */
[----:B------:R-:W2:Y:S02]  /*90b0*/  @!P0 SYNCS.PHASECHK.TRANS64 P0, [R0+URZ], R3 ;  /* 0x00000003000085a7 */ /* 0x000ea400080010ff */
[----:B--2---:R-:W-:Y:S05]  /*90c0*/  @!P0 BRA `(.L_x_157) ;  /* 0xfffffffc00f08947 */ /* 0x004fea000383ffff */
[----:B------:R-:W-:Y:S05]  /*90d0*/  BRA `(.L_x_158) ;  /* 0xffffff9c00787947 */ /* 0x000fea000383ffff */
.L_x_46:
[----:B------:R-:W-:-:S07]  /*90e0*/  MOV R0, UR4 ;  /* 0x0000000400007c02 */ /* 0x000fce0008000f00 */
.L_x_159:
[----:B-1----:R1:W2:Y:S02]  /*90f0*/  SYNCS.PHASECHK.TRANS64.TRYWAIT P0, [R0+URZ], R3 ;  /* 0x00000003000075a7 */ /* 0x0022a400080011ff */
[----:B--2---:R-:W-:Y:S05]  /*9100*/  @!P0 NANOSLEEP.SYNCS 0x989680 ;  /* 0x009896800000895d */ /* 0x004fea0003900000 */
[----:B------:R-:W2:Y:S02]  /*9110*/  @!P0 SYNCS.PHASECHK.TRANS64 P0, [R0+URZ], R3 ;  /* 0x00000003000085a7 */ /* 0x000ea400080010ff */
[----:B--2---:R-:W-:Y:S05]  /*9120*/  @!P0 BRA `(.L_x_159) ;  /* 0xfffffffc00f08947 */ /* 0x004fea000383ffff */
[----:B------:R-:W-:Y:S05]  /*9130*/  BRA `(.L_x_160) ;  /* 0xffffff9c00847947 */ /* 0x000fea000383ffff */
.L_x_47:
[----:B------:R-:W-:-:S07]  /*9140*/  MOV R0, UR4 ;  /* 0x0000000400007c02 */ /* 0x000fce0008000f00 */
.L_x_161:
[----:B-1----:R1:W2:Y:S02]  /*9150*/  SYNCS.PHASECHK.TRANS64.TRYWAIT P0, [R0+URZ], R3 ;  /* 0x00000003000075a7 */ /* 0x0022a400080011ff */
[----:B--2---:R-:W-:Y:S05]  /*9160*/  @!P0 NANOSLEEP.SYNCS 0x989680 ;  /* 0x009896800000895d */ /* 0x004fea0003900000 */
[----:B------:R-:W2:Y:S02]  /*9170*/  @!P0 SYNCS.PHASECHK.TRANS64 P0, [R0+URZ], R3 ;  /* 0x00000003000085a7 */ /* 0x000ea400080010ff */
[----:B--2---:R-:W-:Y:S05]  /*9180*/  @!P0 BRA `(.L_x_161) ;  /* 0xfffffffc00f08947 */ /* 0x004fea000383ffff */
[----:B------:R-:W-:Y:S05]  /*9190*/  BRA `(.L_x_162) ;  /* 0xffffff9c00907947 */ /* 0x000fea000383ffff */
.L_x_48:
[----:B------:R-:W-:-:S07]  /*91a0*/  MOV R0, UR4 ;  /* 0x0000000400007c02 */ /* 0x000fce0008000f00 */
.L_x_163:
[----:B-1----:R1:W2:Y:S02]  /*91b0*/  SYNCS.PHASECHK.TRANS64.TRYWAIT P0, [R0+URZ], R3 ;  /* 0x00000003000075a7 */ /* 0x0022a400080011ff */
[----:B--2---:R-:W-:Y:S05]  /*91c0*/  @!P0 NANOSLEEP.SYNCS 0x989680 ;  /* 0x009896800000895d */ /* 0x004fea0003900000 */
[----:B------:R-:W2:Y:S02]  /*91d0*/  @!P0 SYNCS.PHASECHK.TRANS64 P0, [R0+URZ], R3 ;  /* 0x00000003000085a7 */ /* 0x000ea400080010ff */
[----:B--2---:R-:W-:Y:S05]  /*91e0*/  @!P0 BRA `(.L_x_163) ;  /* 0xfffffffc00f08947 */ /* 0x004fea000383ffff */
[----:B------:R-:W-:Y:S05]  /*91f0*/  BRA `(.L_x_164) ;  /* 0xffffff9c009c7947 */ /* 0x000fea000383ffff */
.L_x_49:
[----:B------:R-:W-:-:S07]  /*9200*/  MOV R0, UR4 ;  /* 0x0000000400007c02 */ /* 0x000fce0008000f00 */
.L_x_165:
[----:B-1----:R1:W2:Y:S02]  /*9210*/  SYNCS.PHASECHK.TRANS64.TRYWAIT P0, [R0+URZ], R3 ;  /* 0x00000003000075a7 */ /* 0x0022a400080011ff */
[----:B--2---:R-:W-:Y:S05]  /*9220*/  @!P0 NANOSLEEP.SYNCS 0x989680 ;  /* 0x009896800000895d */ /* 0x004fea0003900000 */
[----:B------:R-:W2:Y:S02]  /*9230*/  @!P0 SYNCS.PHASECHK.TRANS64 P0, [R0+URZ], R3 ;  /* 0x00000003000085a7 */ /* 0x000ea400080010ff */
[----:B--2---:R-:W-:Y:S05]  /*9240*/  @!P0 BRA `(.L_x_165) ;  /* 0xfffffffc00f08947 */ /* 0x004fea000383ffff */
[----:B------:R-:W-:Y:S05]  /*9250*/  BRA `(.L_x_166) ;  /* 0xffffff9c00a87947 */ /* 0x000fea000383ffff */
.L_x_50:
[----:B------:R-:W-:-:S07]  /*9260*/  MOV R0, UR4 ;  /* 0x0000000400007c02 */ /* 0x000fce0008000f00 */
.L_x_167:
[----:B-1----:R1:W2:Y:S02]  /*9270*/  SYNCS.PHASECHK.TRANS64.TRYWAIT P0, [R0+URZ], R3 ;  /* 0x00000003000075a7 */ /* 0x0022a400080011ff */
[----:B--2---:R-:W-:Y:S05]  /*9280*/  @!P0 NANOSLEEP.SYNCS 0x989680 ;  /* 0x009896800000895d */ /* 0x004fea0003900000 */
[----:B------:R-:W2:Y:S02]  /*9290*/  @!P0 SYNCS.PHASECHK.TRANS64 P0, [R0+URZ], R3 ;  /* 0x00000003000085a7 */ /* 0x000ea400080010ff */
[----:B--2---:R-:W-:Y:S05]  /*92a0*/  @!P0 BRA `(.L_x_167) ;  /* 0xfffffffc00f08947 */ /* 0x004fea000383ffff */
[----:B------:R-:W-:Y:S05]  /*92b0*/  BRA `(.L_x_168) ;  /* 0xffffff9c00b47947 */ /* 0x000fea000383ffff */
.L_x_51:
[----:B------:R-:W-:-:S07]  /*92c0*/  MOV R0, UR4 ;  /* 0x0000000400007c02 */ /* 0x000fce0008000f00 */
.L_x_169:
[----:B-1----:R1:W2:Y:S02]  /*92d0*/  SYNCS.PHASECHK.TRANS64.TRYWAIT P0, [R0+URZ], R3 ;  /* 0x00000003000075a7 */ /* 0x0022a400080011ff */
[----:B--2---:R-:W-:Y:S05]  /*92e0*/  @!P0 NANOSLEEP.SYNCS 0x989680 ;  /* 0x009896800000895d */ /* 0x004fea0003900000 */
[----:B------:R-:W2:Y:S02]  /*92f0*/  @!P0 SYNCS.PHASECHK.TRANS64 P0, [R0+URZ], R3 ;  /* 0x00000003000085a7 */ /* 0x000ea400080010ff */
[----:B--2---:R-:W-:Y:S05]  /*9300*/  @!P0 BRA `(.L_x_169) ;  /* 0xfffffffc00f08947 */ /* 0x004fea000383ffff */
[----:B------:R-:W-:Y:S05]  /*9310*/  BRA `(.L_x_170) ;  /* 0xffffff9c00c07947 */ /* 0x000fea000383ffff */
.L_x_52:
[----:B------:R-:W-:-:S07]  /*9320*/  MOV R0, UR4 ;  /* 0x0000000400007c02 */ /* 0x000fce0008000f00 */
.L_x_171:
[----:B-1----:R1:W2:Y:S02]  /*9330*/  SYNCS.PHASECHK.TRANS64.TRYWAIT P0, [R0+URZ], R3 ;  /* 0x00000003000075a7 */ /* 0x0022a400080011ff */
[----:B--2---:R-:W-:Y:S05]  /*9340*/  @!P0 NANOSLEEP.SYNCS 0x989680 ;  /* 0x009896800000895d */ /* 0x004fea0003900000 */
[----:B------:R-:W2:Y:S02]  /*9350*/  @!P0 SYNCS.PHASECHK.TRANS64 P0, [R0+URZ], R3 ;  /* 0x00000003000085a7 */ /* 0x000ea400080010ff */
[----:B--2---:R-:W-:Y:S05]  /*9360*/  @!P0 BRA `(.L_x_171) ;  /* 0xfffffffc00f08947 */ /* 0x004fea000383ffff */
[----:B------:R-:W-:Y:S05]  /*9370*/  BRA `(.L_x_172) ;  /* 0xffffff9c00cc7947 */ /* 0x000fea000383ffff */
.L_x_53:
[----:B------:R-:W-:-:S07]  /*9380*/  MOV R0, UR4 ;  /* 0x0000000400007c02 */ /* 0x000fce0008000f00 */
.L_x_173:
[----:B-1----:R1:W2:Y:S02]  /*9390*/  SYNCS.PHASECHK.TRANS64.TRYWAIT P0, [R0+URZ], R3 ;  /* 0x00000003000075a7 */ /* 0x0022a400080011ff */
[----:B--2---:R-:W-:Y:S05]  /*93a0*/  @!P0 NANOSLEEP.SYNCS 0x989680 ;  /* 0x009896800000895d */ /* 0x004fea0003900000 */
[----:B------:R-:W2:Y:S02]  /*93b0*/  @!P0 SYNCS.PHASECHK.TRANS64 P0, [R0+URZ], R3 ;  /* 0x00000003000085a7 */ /* 0x000ea400080010ff */
[----:B--2---:R-:W-:Y:S05]  /*93c0*/  @!P0 BRA `(.L_x_173) ;  /* 0xfffffffc00f08947 */ /* 0x004fea000383ffff */
[----:B------:R-:W-:Y:S05]  /*93d0*/  BRA `(.L_x_174) ;  /* 0xffffff9c00d87947 */ /* 0x000fea000383ffff */
.L_x_54:
[----:B------:R-:W-:-:S07]  /*93e0*/  MOV R0, UR4 ;  /* 0x0000000400007c02 */ /* 0x000fce0008000f00 */
.L_x_175:
[----:B-1----:R1:W2:Y:S02]  /*93f0*/  SYNCS.PHASECHK.TRANS64.TRYWAIT P0, [R0+URZ], R3 ;  /* 0x00000003000075a7 */ /* 0x0022a400080011ff */
[----:B--2---:R-:W-:Y:S05]  /*9400*/  @!P0 NANOSLEEP.SYNCS 0x989680 ;  /* 0x009896800000895d */ /* 0x004fea0003900000 */
[----:B------:R-:W2:Y:S02]  /*9410*/  @!P0 SYNCS.PHASECHK.TRANS64 P0, [R0+URZ], R3 ;  /* 0x00000003000085a7 */ /* 0x000ea400080010ff */
[----:B--2---:R-:W-:Y:S05]  /*9420*/  @!P0 BRA `(.L_x_175) ;  /* 0xfffffffc00f08947 */ /* 0x004fea000383ffff */
[----:B------:R-:W-:Y:S05]  /*9430*/  BRA `(.L_x_176) ;  /* 0xffffff9c00e47947 */ /* 0x000fea000383ffff */
.L_x_55:
[----:B------:R-:W-:-:S07]  /*9440*/  MOV R0, UR4 ;  /* 0x0000000400007c02 */ /* 0x000fce0008000f00 */
.L_x_177:
[----:B-1----:R1:W2:Y:S02]  /*9450*/  SYNCS.PHASECHK.TRANS64.TRYWAIT P0, [R0+URZ], R3 ;  /* 0x00000003000075a7 */ /* 0x0022a400080011ff */
[----:B--2---:R-:W-:Y:S05]  /*9460*/  @!P0 NANOSLEEP.SYNCS 0x989680 ;  /* 0x009896800000895d */ /* 0x004fea0003900000 */
[----:B------:R-:W2:Y:S02]  /*9470*/  @!P0 SYNCS.PHASECHK.TRANS64 P0, [R0+URZ], R3 ;  /* 0x00000003000085a7 */ /* 0x000ea400080010ff */
[----:B--2---:R-:W-:Y:S05]  /*9480*/  @!P0 BRA `(.L_x_177) ;  /* 0xfffffffc00f08947 */ /* 0x004fea000383ffff */
[----:B------:R-:W-:Y:S05]  /*9490*/  BRA `(.L_x_178) ;  /* 0xffffff9c00f07947 */ /* 0x000fea000383ffff */
.L_x_56:
[----:B------:R-:W-:-:S07]  /*94a0*/  MOV R0, UR4 ;  /* 0x0000000400007c02 */ /* 0x000fce0008000f00 */
.L_x_179:
[----:B-1----:R1:W2:Y:S02]  /*94b0*/  SYNCS.PHASECHK.TRANS64.TRYWAIT P0, [R0+URZ], R3 ;  /* 0x00000003000075a7 */ /* 0x0022a400080011ff */
[----:B--2---:R-:W-:Y:S05]  /*94c0*/  @!P0 NANOSLEEP.SYNCS 0x989680 ;  /* 0x009896800000895d */ /* 0x004fea0003900000 */
[----:B------:R-:W2:Y:S02]  /*94d0*/  @!P0 SYNCS.PHASECHK.TRANS64 P0, [R0+URZ], R3 ;  /* 0x00000003000085a7 */ /* 0x000ea400080010ff */
[----:B--2---:R-:W-:Y:S05]  /*94e0*/  @!P0 BRA `(.L_x_179) ;  /* 0xfffffffc00f08947 */ /* 0x004fea000383ffff */
[----:B------:R-:W-:Y:S05]  /*94f0*/  BRA `(.L_x_180) ;  /* 0xffffff9c00fc7947 */ /* 0x000fea000383ffff */
.L_x_57:
[----:B------:R-:W-:-:S07]  /*9500*/  MOV R0, UR4 ;  /* 0x0000000400007c02 */ /* 0x000fce0008000f00 */
.L_x_181:
[----:B-1----:R1:W2:Y:S02]  /*9510*/  SYNCS.PHASECHK.TRANS64.TRYWAIT P0, [R0+URZ], R3 ;  /* 0x00000003000075a7 */ /* 0x0022a400080011ff */
[----:B--2---:R-:W-:Y:S05]  /*9520*/  @!P0 NANOSLEEP.SYNCS 0x989680 ;  /* 0x009896800000895d */ /* 0x004fea0003900000 */
[----:B------:R-:W2:Y:S02]  /*9530*/  @!P0 SYNCS.PHASECHK.TRANS64 P0, [R0+URZ], R3 ;  /* 0x00000003000085a7 */ /* 0x000ea400080010ff */
[----:B--2---:R-:W-:Y:S05]  /*9540*/  @!P0 BRA `(.L_x_181) ;  /* 0xfffffffc00f08947 */ /* 0x004fea000383ffff */
[----:B------:R-:W-:Y:S05]  /*9550*/  BRA `(.L_x_182) ;  /* 0xffffffa000087947 */ /* 0x000fea000383ffff */
.L_x_58:
[----:B------:R-:W-:-:S07]  /*9560*/  MOV R0, UR4 ;  /* 0x0000000400007c02 */ /* 0x000fce0008000f00 */
.L_x_183:
[----:B-1----:R1:W2:Y:S02]  /*9570*/  SYNCS.PHASECHK.TRANS64.TRYWAIT P0, [R0+URZ], R3 ;  /* 0x00000003000075a7 */ /* 0x0022a400080011ff */
[----:B--2---:R-:W-:Y:S05]  /*9580*/  @!P0 NANOSLEEP.SYNCS 0x989680 ;  /* 0x009896800000895d */ /* 0x004fea0003900000 */
[----:B------:R-:W2:Y:S02]  /*9590*/  @!P0 SYNCS.PHASECHK.TRANS64 P0, [R0+URZ], R3 ;  /* 0x00000003000085a7 */ /* 0x000ea400080010ff */
[----:B--2---:R-:W-:Y:S05]  /*95a0*/  @!P0 BRA `(.L_x_183) ;  /* 0xfffffffc00f08947 */ /* 0x004fea000383ffff */
[----:B------:R-:W-:Y:S05]  /*95b0*/  BRA `(.L_x_184) ;  /* 0xffffffa000147947 */ /* 0x000fea000383ffff */
.L_x_59:
[----:B------:R-:W-:-:S07]  /*95c0*/  MOV R0, UR4 ;  /* 0x0000000400007c02 */ /* 0x000fce0008000f00 */
.L_x_185:
[----:B-1----:R1:W2:Y:S02]  /*95d0*/  SYNCS.PHASECHK.TRANS64.TRYWAIT P0, [R0+URZ], R3 ;  /* 0x00000003000075a7 */ /* 0x0022a400080011ff */
[----:B--2---:R-:W-:Y:S05]  /*95e0*/  @!P0 NANOSLEEP.SYNCS 0x989680 ;  /* 0x009896800000895d */ /* 0x004fea0003900000 */
[----:B------:R-:W2:Y:S02]  /*95f0*/  @!P0 SYNCS.PHASECHK.TRANS64 P0, [R0+URZ], R3 ;  /* 0x00000003000085a7 */ /* 0x000ea400080010ff */
[----:B--2---:R-:W-:Y:S05]  /*9600*/  @!P0 BRA `(.L_x_185) ;  /* 0xfffffffc00f08947 */ /* 0x004fea000383ffff */
[----:B------:R-:W-:Y:S05]  /*9610*/  BRA `(.L_x_186) ;  /* 0xffffffa000207947 */ /* 0x000fea000383ffff */
.L_x_60:
[----:B------:R-:W-:-:S07]  /*9620*/  MOV R0, UR4 ;  /* 0x0000000400007c02 */ /* 0x000fce0008000f00 */
.L_x_187:
[----:B-1----:R1:W2:Y:S02]  /*9630*/  SYNCS.PHASECHK.TRANS64.TRYWAIT P0, [R0+URZ], R3 ;  /* 0x00000003000075a7 */ /* 0x0022a400080011ff */
[----:B--2---:R-:W-:Y:S05]  /*9640*/  @!P0 NANOSLEEP.SYNCS 0x989680 ;  /* 0x009896800000895d */ /* 0x004fea0003900000 */
[----:B------:R-:W2:Y:S02]  /*9650*/  @!P0 SYNCS.PHASECHK.TRANS64 P0, [R0+URZ], R3 ;  /* 0x00000003000085a7 */ /* 0x000ea400080010ff */
[----:B--2---:R-:W-:Y:S05]  /*9660*/  @!P0 BRA `(.L_x_187) ;  /* 0xfffffffc00f08947 */ /* 0x004fea000383ffff */
[----:B------:R-:W-:Y:S05]  /*9670*/  BRA `(.L_x_188) ;  /* 0xffffffa0002c7947 */ /* 0x000fea000383ffff */
.L_x_61:
[----:B------:R-:W-:-:S07]  /*9680*/  MOV R0, UR4 ;  /* 0x0000000400007c02 */ /* 0x000fce0008000f00 */
.L_x_189:
[----:B-1----:R1:W2:Y:S02]  /*9690*/  SYNCS.PHASECHK.TRANS64.TRYWAIT P0, [R0+URZ], R3 ;  /* 0x00000003000075a7 */ /* 0x0022a400080011ff */
[----:B--2---:R-:W-:Y:S05]  /*96a0*/  @!P0 NANOSLEEP.SYNCS 0x989680 ;  /* 0x009896800000895d */ /* 0x004fea0003900000 */
[----:B------:R-:W2:Y:S02]  /*96b0*/  @!P0 SYNCS.PHASECHK.TRANS64 P0, [R0+URZ], R3 ;  /* 0x00000003000085a7 */ /* 0x000ea400080010ff */
[----:B--2---:R-:W-:Y:S05]  /*96c0*/  @!P0 BRA `(.L_x_189) ;  /* 0xfffffffc00f08947 */ /* 0x004fea000383ffff */
[----:B------:R-:W-:Y:S05]  /*96d0*/  BRA `(.L_x_190) ;  /* 0xffffffa000387947 */ /* 0x000fea000383ffff */
.L_x_62:
[----:B------:R-:W-:-:S07]  /*96e0*/  MOV R0, UR4 ;  /* 0x0000000400007c02 */ /* 0x000fce0008000f00 */
.L_x_191:
[----:B-1----:R1:W2:Y:S02]  /*96f0*/  SYNCS.PHASECHK.TRANS64.TRYWAIT P0, [R0+URZ], R3 ;  /* 0x00000003000075a7 */ /* 0x0022a400080011ff */
[----:B--2---:R-:W-:Y:S05]  /*9700*/  @!P0 NANOSLEEP.SYNCS 0x989680 ;  /* 0x009896800000895d */ /* 0x004fea0003900000 */
[----:B------:R-:W2:Y:S02]  /*9710*/  @!P0 SYNCS.PHASECHK.TRANS64 P0, [R0+URZ], R3 ;  /* 0x00000003000085a7 */ /* 0x000ea400080010ff */
[----:B--2---:R-:W-:Y:S05]  /*9720*/  @!P0 BRA `(.L_x_191) ;  /* 0xfffffffc00f08947 */ /* 0x004fea000383ffff */
[----:B------:R-:W-:Y:S05]  /*9730*/  BRA `(.L_x_192) ;  /* 0xffffffa000447947 */ /* 0x000fea000383ffff */
.L_x_63:
[----:B------:R-:W-:-:S07]  /*9740*/  MOV R0, UR4 ;  /* 0x0000000400007c02 */ /* 0x000fce0008000f00 */
.L_x_193:
[----:B-1----:R1:W2:Y:S02]  /*9750*/  SYNCS.PHASECHK.TRANS64.TRYWAIT P0, [R0+URZ], R3 ;  /* 0x00000003000075a7 */ /* 0x0022a400080011ff */
[----:B--2---:R-:W-:Y:S05]  /*9760*/  @!P0 NANOSLEEP.SYNCS 0x989680 ;  /* 0x009896800000895d */ /* 0x004fea0003900000 */
[----:B------:R-:W2:Y:S02]  /*9770*/  @!P0 SYNCS.PHASECHK.TRANS64 P0, [R0+URZ], R3 ;  /* 0x00000003000085a7 */ /* 0x000ea400080010ff */
[----:B--2---:R-:W-:Y:S05]  /*9780*/  @!P0 BRA `(.L_x_193) ;  /* 0xfffffffc00f08947 */ /* 0x004fea000383ffff */
[----:B------:R-:W-:Y:S05]  /*9790*/  BRA `(.L_x_194) ;  /* 0xffffffa000507947 */ /* 0x000fea000383ffff */
.L_x_64:
[----:B------:R-:W-:-:S07]  /*97a0*/  MOV R0, UR4 ;  /* 0x0000000400007c02 */ /* 0x000fce0008000f00 */
.L_x_195:
[----:B-1----:R1:W2:Y:S02]  /*97b0*/  SYNCS.PHASECHK.TRANS64.TRYWAIT P0, [R0+URZ], R3 ;  /* 0x00000003000075a7 */ /* 0x0022a400080011ff */
[----:B--2---:R-:W-:Y:S05]  /*97c0*/  @!P0 NANOSLEEP.SYNCS 0x989680 ;  /* 0x009896800000895d */ /* 0x004fea0003900000 */
[----:B------:R-:W2:Y:S02]  /*97d0*/  @!P0 SYNCS.PHASECHK.TRANS64 P0, [R0+URZ], R3 ;  /* 0x00000003000085a7 */ /* 0x000ea400080010ff */
[----:B--2---:R-:W-:Y:S05]  /*97e0*/  @!P0 BRA `(.L_x_195) ;  /* 0xfffffffc00f08947 */ /* 0x004fea000383ffff */
[----:B------:R-:W-:Y:S05]  /*97f0*/  BRA `(.L_x_196) ;  /* 0xffffffa0005c7947 */ /* 0x000fea000383ffff */
.L_x_65:
[----:B------:R-:W-:-:S07]  /*9800*/  MOV R0, UR4 ;  /* 0x0000000400007c02 */ /* 0x000fce0008000f00 */
.L_x_197:
[----:B-1----:R1:W2:Y:S02]  /*9810*/  SYNCS.PHASECHK.TRANS64.TRYWAIT P0, [R0+URZ], R3 ;  /* 0x00000003000075a7 */ /* 0x0022a400080011ff */
[----:B--2---:R-:W-:Y:S05]  /*9820*/  @!P0 NANOSLEEP.SYNCS 0x989680 ;  /* 0x009896800000895d */ /* 0x004fea0003900000 */
[----:B------:R-:W2:Y:S02]  /*9830*/  @!P0 SYNCS.PHASECHK.TRANS64 P0, [R0+URZ], R3 ;  /* 0x00000003000085a7 */ /* 0x000ea400080010ff */
[----:B--2---:R-:W-:Y:S05]  /*9840*/  @!P0 BRA `(.L_x_197) ;  /* 0xfffffffc00f08947 */ /* 0x004fea000383ffff */
[----:B------:R-:W-:Y:S05]  /*9850*/  BRA `(.L_x_198) ;  /* 0xffffffa000687947 */ /* 0x000fea000383ffff */
.L_x_66:
[----:B------:R-:W-:-:S07]  /*9860*/  MOV R0, UR4 ;  /* 0x0000000400007c02 */ /* 0x000fce0008000f00 */
.L_x_199:
[----:B-1----:R1:W2:Y:S02]  /*9870*/  SYNCS.PHASECHK.TRANS64.TRYWAIT P0, [R0+URZ], R3 ;  /* 0x00000003000075a7 */ /* 0x0022a400080011ff */
[----:B--2---:R-:W-:Y:S05]  /*9880*/  @!P0 NANOSLEEP.SYNCS 0x989680 ;  /* 0x009896800000895d */ /* 0x004fea0003900000 */
[----:B------:R-:W2:Y:S02]  /*9890*/  @!P0 SYNCS.PHASECHK.TRANS64 P0, [R0+URZ], R3 ;  /* 0x00000003000085a7 */ /* 0x000ea400080010ff */
[----:B--2---:R-:W-:Y:S05]  /*98a0*/  @!P0 BRA `(.L_x_199) ;  /* 0xfffffffc00f08947 */ /* 0x004fea000383ffff */
[----:B------:R-:W-:Y:S05]  /*98b0*/  BRA `(.L_x_200) ;  /* 0xffffffa000747947 */ /* 0x000fea000383ffff */
.L_x_67:
[----:B------:R-:W-:-:S07]  /*98c0*/  MOV R0, UR4 ;  /* 0x0000000400007c02 */ /* 0x000fce0008000f00 */
.L_x_201:
[----:B-1----:R1:W2:Y:S02]  /*98d0*/  SYNCS.PHASECHK.TRANS64.TRYWAIT P0, [R0+URZ], R3 ;  /* 0x00000003000075a7 */ /* 0x0022a400080011ff */
[----:B--2---:R-:W-:Y:S05]  /*98e0*/  @!P0 NANOSLEEP.SYNCS 0x989680 ;  /* 0x009896800000895d */ /* 0x004fea0003900000 */
[----:B------:R-:W2:Y:S02]  /*98f0*/  @!P0 SYNCS.PHASECHK.TRANS64 P0, [R0+URZ], R3 ;  /* 0x00000003000085a7 */ /* 0x000ea400080010ff */
[----:B--2---:R-:W-:Y:S05]  /*9900*/  @!P0 BRA `(.L_x_201) ;  /* 0xfffffffc00f08947 */ /* 0x004fea000383ffff */
[----:B------:R-:W-:Y:S05]  /*9910*/  BRA `(.L_x_202) ;  /* 0xffffffa000807947 */ /* 0x000fea000383ffff */
.L_x_68:
[----:B------:R-:W-:-:S07]  /*9920*/  MOV R0, UR4 ;  /* 0x0000000400007c02 */ /* 0x000fce0008000f00 */
.L_x_203:
[----:B-1----:R1:W2:Y:S02]  /*9930*/  SYNCS.PHASECHK.TRANS64.TRYWAIT P0, [R0+URZ], R3 ;  /* 0x00000003000075a7 */ /* 0x0022a400080011ff */
[----:B--2---:R-:W-:Y:S05]  /*9940*/  @!P0 NANOSLEEP.SYNCS 0x989680 ;  /* 0x009896800000895d */ /* 0x004fea0003900000 */
[----:B------:R-:W2:Y:S02]  /*9950*/  @!P0 SYNCS.PHASECHK.TRANS64 P0, [R0+URZ], R3 ;  /* 0x00000003000085a7 */ /* 0x000ea400080010ff */
[----:B--2---:R-:W-:Y:S05]  /*9960*/  @!P0 BRA `(.L_x_203) ;  /* 0xfffffffc00f08947 */ /* 0x004fea000383ffff */
[----:B------:R-:W-:Y:S05]  /*9970*/  BRA `(.L_x_204) ;  /* 0xffffffa0008c7947 */ /* 0x000fea000383ffff */
.L_x_69:
[----:B------:R-:W-:-:S07]  /*9980*/  MOV R0, UR4 ;  /* 0x0000000400007c02 */ /* 0x000fce0008000f00 */
.L_x_205:
[----:B-1----:R1:W2:Y:S02]  /*9990*/  SYNCS.PHASECHK.TRANS64.TRYWAIT P0, [R0+URZ], R3 ;  /* 0x00000003000075a7 */ /* 0x0022a400080011ff */
[----:B--2---:R-:W-:Y:S05]  /*99a0*/  @!P0 NANOSLEEP.SYNCS 0x989680 ;  /* 0x009896800000895d */ /* 0x004fea0003900000 */
[----:B------:R-:W2:Y:S02]  /*99b0*/  @!P0 SYNCS.PHASECHK.TRANS64 P0, [R0+URZ], R3 ;  /* 0x00000003000085a7 */ /* 0x000ea400080010ff */
[----:B--2---:R-:W-:Y:S05]  /*99c0*/  @!P0 BRA `(.L_x_205) ;  /* 0xfffffffc00f08947 */ /* 0x004fea000383ffff */
[----:B------:R-:W-:Y:S05]  /*99d0*/  BRA `(.L_x_206) ;  /* 0xffffffa000987947 */ /* 0x000fea000383ffff */
.L_x_70:
[----:B------:R-:W-:-:S07]  /*99e0*/  MOV R0, UR4 ;  /* 0x0000000400007c02 */ /* 0x000fce0008000f00 */
.L_x_207:
[----:B-1----:R1:W2:Y:S02]  /*99f0*/  SYNCS.PHASECHK.TRANS64.TRYWAIT P0, [R0+URZ], R3 ;  /* 0x00000003000075a7 */ /* 0x0022a400080011ff */
[----:B--2---:R-:W-:Y:S05]  /*9a00*/  @!P0 NANOSLEEP.SYNCS 0x989680 ;  /* 0x009896800000895d */ /* 0x004fea0003900000 */
[----:B------:R-:W2:Y:S02]  /*9a10*/  @!P0 SYNCS.PHASECHK.TRANS64 P0, [R0+URZ], R3 ;  /* 0x00000003000085a7 */ /* 0x000ea400080010ff */
[----:B--2---:R-:W-:Y:S05]  /*9a20*/  @!P0 BRA `(.L_x_207) ;  /* 0xfffffffc00f08947 */ /* 0x004fea000383ffff */
[----:B------:R-:W-:Y:S05]  /*9a30*/  BRA `(.L_x_208) ;  /* 0xffffffa000a47947 */ /* 0x000fea000383ffff */
.L_x_71:
[----:B------:R-:W-:-:S07]  /*9a40*/  MOV R0, UR4 ;  /* 0x0000000400007c02 */ /* 0x000fce0008000f00 */
.L_x_209:
[----:B-1----:R1:W2:Y:S02]  /*9a50*/  SYNCS.PHASECHK.TRANS64.TRYWAIT P0, [R0+URZ], R3 ;  /* 0x00000003000075a7 */ /* 0x0022a400080011ff */
[----:B--2---:R-:W-:Y:S05]  /*9a60*/  @!P0 NANOSLEEP.SYNCS 0x989680 ;  /* 0x009896800000895d */ /* 0x004fea0003900000 */
[----:B------:R-:W2:Y:S02]  /*9a70*/  @!P0 SYNCS.PHASECHK.TRANS64 P0, [R0+URZ], R3 ;  /* 0x00000003000085a7 */ /* 0x000ea400080010ff */
[----:B--2---:R-:W-:Y:S05]  /*9a80*/  @!P0 BRA `(.L_x_209) ;  /* 0xfffffffc00f08947 */ /* 0x004fea000383ffff */
[----:B------:R-:W-:Y:S05]  /*9a90*/  BRA `(.L_x_210) ;  /* 0xffffffa000b07947 */ /* 0x000fea000383ffff */
.L_x_72:
[----:B------:R-:W-:-:S07]  /*9aa0*/  MOV R0, UR4 ;  /* 0x0000000400007c02 */ /* 0x000fce0008000f00 */
.L_x_211:
[----:B-1----:R1:W2:Y:S02]  /*9ab0*/  SYNCS.PHASECHK.TRANS64.TRYWAIT P0, [R0+URZ], R3 ;  /* 0x00000003000075a7 */ /* 0x0022a400080011ff */
[----:B--2---:R-:W-:Y:S05]  /*9ac0*/  @!P0 NANOSLEEP.SYNCS 0x989680 ;  /* 0x009896800000895d */ /* 0x004fea0003900000 */
[----:B------:R-:W2:Y:S02]  /*9ad0*/  @!P0 SYNCS.PHASECHK.TRANS64 P0, [R0+URZ], R3 ;  /* 0x00000003000085a7 */ /* 0x000ea400080010ff */
[----:B--2---:R-:W-:Y:S05]  /*9ae0*/  @!P0 BRA `(.L_x_211) ;  /* 0xfffffffc00f08947 */ /* 0x004fea000383ffff */
[----:B------:R-:W-:Y:S05]  /*9af0*/  BRA `(.L_x_212) ;  /* 0xffffffa000bc7947 */ /* 0x000fea000383ffff */
.L_x_73:
[----:B------:R-:W-:-:S07]  /*9b00*/  MOV R0, UR4 ;  /* 0x0000000400007c02 */ /* 0x000fce0008000f00 */
.L_x_213:
[----:B-1----:R1:W2:Y:S02]  /*9b10*/  SYNCS.PHASECHK.TRANS64.TRYWAIT P0, [R0+URZ], R3 ;  /* 0x00000003000075a7 */ /* 0x0022a400080011ff */
[----:B--2---:R-:W-:Y:S05]  /*9b20*/  @!P0 NANOSLEEP.SYNCS 0x989680 ;  /* 0x009896800000895d */ /* 0x004fea0003900000 */
[----:B------:R-:W2:Y:S02]  /*9b30*/  @!P0 SYNCS.PHASECHK.TRANS64 P0, [R0+URZ], R3 ;  /* 0x00000003000085a7 */ /* 0x000ea400080010ff */
[----:B--2---:R-:W-:Y:S05]  /*9b40*/  @!P0 BRA `(.L_x_213) ;  /* 0xfffffffc00f08947 */ /* 0x004fea000383ffff */
[----:B------:R-:W-:Y:S05]  /*9b50*/  BRA `(.L_x_214) ;  /* 0xffffffa000c87947 */ /* 0x000fea000383ffff */
.L_x_74:
[----:B------:R-:W-:-:S07]  /*9b60*/  MOV R0, UR4 ;  /* 0x0000000400007c02 */ /* 0x000fce0008000f00 */
.L_x_215:
[----:B-1----:R1:W2:Y:S02]  /*9b70*/  SYNCS.PHASECHK.TRANS64.TRYWAIT P0, [R0+URZ], R3 ;  /* 0x00000003000075a7 */ /* 0x0022a400080011ff */
[----:B--2---:R-:W-:Y:S05]  /*9b80*/  @!P0 NANOSLEEP.SYNCS 0x989680 ;  /* 0x009896800000895d */ /* 0x004fea0003900000 */
[----:B------:R-:W2:Y:S02]  /*9b90*/  @!P0 SYNCS.PHASECHK.TRANS64 P0, [R0+URZ], R3 ;  /* 0x00000003000085a7 */ /* 0x000ea400080010ff */
[----:B--2---:R-:W-:Y:S05]  /*9ba0*/  @!P0 BRA `(.L_x_215) ;  /* 0xfffffffc00f08947 */ /* 0x004fea000383ffff */
[----:B------:R-:W-:Y:S05]  /*9bb0*/  BRA `(.L_x_216) ;  /* 0xffffffa000d47947 */ /* 0x000fea000383ffff */
.L_x_75:
[----:B------:R-:W-:-:S07]  /*9bc0*/  MOV R0, UR4 ;  /* 0x0000000400007c02 */ /* 0x000fce0008000f00 */
.L_x_217:
[----:B-1----:R1:W2:Y:S02]  /*9bd0*/  SYNCS.PHASECHK.TRANS64.TRYWAIT P0, [R0+URZ], R3 ;  /* 0x00000003000075a7 */ /* 0x0022a400080011ff */
[----:B--2---:R-:W-:Y:S05]  /*9be0*/  @!P0 NANOSLEEP.SYNCS 0x989680 ;  /* 0x009896800000895d */ /* 0x004fea0003900000 */
[----:B------:R-:W2:Y:S02]  /*9bf0*/  @!P0 SYNCS.PHASECHK.TRANS64 P0, [R0+URZ], R3 ;  /* 0x00000003000085a7 */ /* 0x000ea400080010ff */
[----:B--2---:R-:W-:Y:S05]  /*9c00*/  @!P0 BRA `(.L_x_217) ;  /* 0xfffffffc00f08947 */ /* 0x004fea000383ffff */
[----:B------:R-:W-:Y:S05]  /*9c10*/  BRA `(.L_x_218) ;  /* 0xffffffa000e07947 */ /* 0x000fea000383ffff */
.L_x_76:
[----:B------:R-:W-:-:S07]  /*9c20*/  MOV R0, UR4 ;  /* 0x0000000400007c02 */ /* 0x000fce0008000f00 */
.L_x_219:
[----:B-1----:R1:W2:Y:S02]  /*9c30*/  SYNCS.PHASECHK.TRANS64.TRYWAIT P0, [R0+URZ], R3 ;  /* 0x00000003000075a7 */ /* 0x0022a400080011ff */
[----:B--2---:R-:W-:Y:S05]  /*9c40*/  @!P0 NANOSLEEP.SYNCS 0x989680 ;  /* 0x009896800000895d */ /* 0x004fea0003900000 */
[----:B------:R-:W2:Y:S02]  /*9c50*/  @!P0 SYNCS.PHASECHK.TRANS64 P0, [R0+URZ], R3 ;  /* 0x00000003000085a7 */ /* 0x000ea400080010ff */
[----:B--2---:R-:W-:Y:S05]  /*9c60*/  @!P0 BRA `(.L_x_219) ;  /* 0xfffffffc00f08947 */ /* 0x004fea000383ffff */
[----:B------:R-:W-:Y:S05]  /*9c70*/  BRA `(.L_x_220) ;  /* 0xffffffa000ec7947 */ /* 0x000fea000383ffff */
.L_x_77:
[----:B------:R-:W-:-:S07]  /*9c80*/  MOV R0, UR4 ;  /* 0x0000000400007c02 */ /* 0x000fce0008000f00 */
.L_x_221:
[----:B-1----:R1:W2:Y:S02]  /*9c90*/  SYNCS.PHASECHK.TRANS64.TRYWAIT P0, [R0+URZ], R3 ;  /* 0x00000003000075a7 */ /* 0x0022a400080011ff */
[----:B--2---:R-:W-:Y:S05]  /*9ca0*/  @!P0 NANOSLEEP.SYNCS 0x989680 ;  /* 0x009896800000895d */ /* 0x004fea0003900000 */
[----:B------:R-:W2:Y:S02]  /*9cb0*/  @!P0 SYNCS.PHASECHK.TRANS64 P0, [R0+URZ], R3 ;  /* 0x00000003000085a7 */ /* 0x000ea400080010ff */
[----:B--2---:R-:W-:Y:S05]  /*9cc0*/  @!P0 BRA `(.L_x_221) ;  /* 0xfffffffc00f08947 */ /* 0x004fea000383ffff */
[----:B------:R-:W-:Y:S05]  /*9cd0*/  BRA `(.L_x_222) ;  /* 0xffffffa000f87947 */ /* 0x000fea000383ffff */
.L_x_78:
[----:B------:R-:W-:-:S07]  /*9ce0*/  MOV R0, UR4 ;  /* 0x0000000400007c02 */ /* 0x000fce0008000f00 */
.L_x_223:
[----:B-1----:R1:W2:Y:S02]  /*9cf0*/  SYNCS.PHASECHK.TRANS64.TRYWAIT P0, [R0+URZ], R3 ;  /* 0x00000003000075a7 */ /* 0x0022a400080011ff */
[----:B--2---:R-:W-:Y:S05]  /*9d00*/  @!P0 NANOSLEEP.SYNCS 0x989680 ;  /* 0x009896800000895d */ /* 0x004fea0003900000 */
[----:B------:R-:W2:Y:S02]  /*9d10*/  @!P0 SYNCS.PHASECHK.TRANS64 P0, [R0+URZ], R3 ;  /* 0x00000003000085a7 */ /* 0x000ea400080010ff */
[----:B--2---:R-:W-:Y:S05]  /*9d20*/  @!P0 BRA `(.L_x_223) ;  /* 0xfffffffc00f08947 */ /* 0x004fea000383ffff */
[----:B------:R-:W-:Y:S05]  /*9d30*/  BRA `(.L_x_224) ;  /* 0xffffffa400047947 */ /* 0x000fea000383ffff */
.L_x_79:
[----:B------:R-:W-:-:S07]  /*9d40*/  MOV R0, UR4 ;  /* 0x0000000400007c02 */ /* 0x000fce0008000f00 */
.L_x_225:
[----:B-1----:R1:W2:Y:S02]  /*9d50*/  SYNCS.PHASECHK.TRANS64.TRYWAIT P0, [R0+URZ], R3 ;  /* 0x00000003000075a7 */ /* 0x0022a400080011ff */
[----:B--2---:R-:W-:Y:S05]  /*9d60*/  @!P0 NANOSLEEP.SYNCS 0x989680 ;  /* 0x009896800000895d */ /* 0x004fea0003900000 */
[----:B------:R-:W2:Y:S02]  /*9d70*/  @!P0 SYNCS.PHASECHK.TRANS64 P0, [R0+URZ], R3 ;  /* 0x00000003000085a7 */ /* 0x000ea400080010ff */
[----:B--2---:R-:W-:Y:S05]  /*9d80*/  @!P0 BRA `(.L_x_225) ;  /* 0xfffffffc00f08947 */ /* 0x004fea000383ffff */
[----:B------:R-:W-:Y:S05]  /*9d90*/  BRA `(.L_x_226) ;  /* 0xffffffa400107947 */ /* 0x000fea000383ffff */
.L_x_80:
[----:B------:R-:W-:-:S07]  /*9da0*/  MOV R0, UR4 ;  /* 0x0000000400007c02 */ /* 0x000fce0008000f00 */
.L_x_227:
[----:B-1----:R1:W2:Y:S02]  /*9db0*/  SYNCS.PHASECHK.TRANS64.TRYWAIT P0, [R0+URZ], R3 ;  /* 0x00000003000075a7 */ /* 0x0022a400080011ff */
[----:B--2---:R-:W-:Y:S05]  /*9dc0*/  @!P0 NANOSLEEP.SYNCS 0x989680 ;  /* 0x009896800000895d */ /* 0x004fea0003900000 */
[----:B------:R-:W2:Y:S02]  /*9dd0*/  @!P0 SYNCS.PHASECHK.TRANS64 P0, [R0+URZ], R3 ;  /* 0x00000003000085a7 */ /* 0x000ea400080010ff */
[----:B--2---:R-:W-:Y:S05]  /*9de0*/  @!P0 BRA `(.L_x_227) ;  /* 0xfffffffc00f08947 */ /* 0x004fea000383ffff */
[----:B------:R-:W-:Y:S05]  /*9df0*/  BRA `(.L_x_228) ;  /* 0xffffffa4001c7947 */ /* 0x000fea000383ffff */
.L_x_81:
[----:B------:R-:W-:-:S07]  /*9e00*/  MOV R0, UR4 ;  /* 0x0000000400007c02 */ /* 0x000fce0008000f00 */
.L_x_229:
[----:B-1----:R1:W2:Y:S02]  /*9e10*/  SYNCS.PHASECHK.TRANS64.TRYWAIT P0, [R0+URZ], R3 ;  /* 0x00000003000075a7 */ /* 0x0022a400080011ff */
[----:B--2---:R-:W-:Y:S05]  /*9e20*/  @!P0 NANOSLEEP.SYNCS 0x989680 ;  /* 0x009896800000895d */ /* 0x004fea0003900000 */
[----:B------:R-:W2:Y:S02]  /*9e30*/  @!P0 SYNCS.PHASECHK.TRANS64 P0, [R0+URZ], R3 ;  /* 0x00000003000085a7 */ /* 0x000ea400080010ff */
[----:B--2---:R-:W-:Y:S05]  /*9e40*/  @!P0 BRA `(.L_x_229) ;  /* 0xfffffffc00f08947 */ /* 0x004fea000383ffff */
[----:B------:R-:W-:Y:S05]  /*9e50*/  BRA `(.L_x_230) ;  /* 0xffffffa400287947 */ /* 0x000fea000383ffff */
.L_x_82:
[----:B------:R-:W-:-:S07]  /*9e60*/  MOV R0, UR4 ;  /* 0x0000000400007c02 */ /* 0x000fce0008000f00 */
.L_x_231:
[----:B-1----:R1:W2:Y:S02]  /*9e70*/  SYNCS.PHASECHK.TRANS64.TRYWAIT P0, [R0+URZ], R3 ;  /* 0x00000003000075a7 */ /* 0x0022a400080011ff */
[----:B--2---:R-:W-:Y:S05]  /*9e80*/  @!P0 NANOSLEEP.SYNCS 0x989680 ;  /* 0x009896800000895d */ /* 0x004fea0003900000 */
[----:B------:R-:W2:Y:S02]  /*9e90*/  @!P0 SYNCS.PHASECHK.TRANS64 P0, [R0+URZ], R3 ;  /* 0x00000003000085a7 */ /* 0x000ea400080010ff */
[----:B--2---:R-:W-:Y:S05]  /*9ea0*/  @!P0 BRA `(.L_x_231) ;  /* 0xfffffffc00f08947 */ /* 0x004fea000383ffff */
[----:B------:R-:W-:Y:S05]  /*9eb0*/  BRA `(.L_x_232) ;  /* 0xffffffa400347947 */ /* 0x000fea000383ffff */
.L_x_83:
[----:B------:R-:W-:-:S07]  /*9ec0*/  MOV R0, UR4 ;  /* 0x0000000400007c02 */ /* 0x000fce0008000f00 */
.L_x_233:
[----:B-1----:R1:W2:Y:S02]  /*9ed0*/  SYNCS.PHASECHK.TRANS64.TRYWAIT P0, [R0+URZ], R3 ;  /* 0x00000003000075a7 */ /* 0x0022a400080011ff */
[----:B--2---:R-:W-:Y:S05]  /*9ee0*/  @!P0 NANOSLEEP.SYNCS 0x989680 ;  /* 0x009896800000895d */ /* 0x004fea0003900000 */
[----:B------:R-:W2:Y:S02]  /*9ef0*/  @!P0 SYNCS.PHASECHK.TRANS64 P0, [R0+URZ], R3 ;  /* 0x00000003000085a7 */ /* 0x000ea400080010ff */
[----:B--2---:R-:W-:Y:S05]  /*9f00*/  @!P0 BRA `(.L_x_233) ;  /* 0xfffffffc00f08947 */ /* 0x004fea000383ffff */
[----:B------:R-:W-:Y:S05]  /*9f10*/  BRA `(.L_x_234) ;  /* 0xffffffa400407947 */ /* 0x000fea000383ffff */
.L_x_86:
[----:B--2---:R2:W3:Y:S02]  /*9f20*/  SYNCS.PHASECHK.TRANS64.TRYWAIT P0, [R2+URZ+0x310], R4 ;  /* 0x00031004020075a7 */ /* 0x0044e400080011ff */
[----:B---3--:R-:W-:Y:S05]  /*9f30*/  @!P0 NANOSLEEP.SYNCS 0x989680 ;  /* 0x009896800000895d */ /* 0x008fea0003900000 */
[----:B------:R-:W3:Y:S02]  /*9f40*/  @!P0 SYNCS.PHASECHK.TRANS64 P0, [R2+URZ+0x310], R4 ;  /* 0x00031004020085a7 */ /* 0x000ee400080010ff */
[----:B---3--:R-:W-:Y:S05]  /*9f50*/  @!P0 BRA `(.L_x_86) ;  /* 0xfffffffc00f08947 */ /* 0x008fea000383ffff */
[----:B------:R-:W-:Y:S05]  /*9f60*/  BRA `(.L_x_235) ;  /* 0xffffffa4009c7947 */ /* 0x000fea000383ffff */
.L_x_87:
[----:B------:R-:W-:-:S07]  /*9f70*/  MOV R2, UR5 ;  /* 0x0000000500027c02 */ /* 0x000fce0008000f00 */
.L_x_236:
[----:B--2---:R2:W3:Y:S02]  /*9f80*/  SYNCS.PHASECHK.TRANS64.TRYWAIT P0, [R2+URZ+0x2c0], R5 ;  /* 0x0002c005020075a7 */ /* 0x0044e400080011ff */
[----:B---3--:R-:W-:Y:S05]  /*9f90*/  @!P0 NANOSLEEP.SYNCS 0x989680 ;  /* 0x009896800000895d */ /* 0x008fea0003900000 */
[----:B------:R-:W3:Y:S02]  /*9fa0*/  @!P0 SYNCS.PHASECHK.TRANS64 P0, [R2+URZ+0x2c0], R5 ;  /* 0x0002c005020085a7 */ /* 0x000ee400080010ff */
[----:B---3--:R-:W-:Y:S05]  /*9fb0*/  @!P0 BRA `(.L_x_236) ;  /* 0xfffffffc00f08947 */ /* 0x008fea000383ffff */
[----:B------:R-:W-:Y:S05]  /*9fc0*/  BRA `(.L_x_237) ;  /* 0xffffffa400ac7947 */ /* 0x000fea000383ffff */
.L_x_88:
[----:B--2---:R2:W3:Y:S02]  /*9fd0*/  SYNCS.PHASECHK.TRANS64.TRYWAIT P1, [R2+URZ+0x2b0], R4 ;  /* 0x0002b004020075a7 */ /* 0x0044e400080211ff */
[----:B---3--:R-:W-:Y:S05]  /*9fe0*/  @!P1 NANOSLEEP.SYNCS 0x989680 ;  /* 0x009896800000995d */ /* 0x008fea0003900000 */
[----:B------:R-:W3:Y:S02]  /*9ff0*/  @!P1 SYNCS.PHASECHK.TRANS64 P1, [R2+URZ+0x2b0], R4 ;  /* 0x0002b004020095a7 */ /* 0x000ee400080210ff */
[----:B---3--:R-:W-:Y:S05]  /*a000*/  @!P1 BRA `(.L_x_88) ;  /* 0xfffffffc00f09947 */ /* 0x008fea000383ffff */
[----:B------:R-:W-:Y:S05]  /*a010*/  BRA `(.L_x_238) ;  /* 0xffffffa400dc7947 */ /* 0x000fea000383ffff */
.L_x_91:
[----:B------:R-:W-:-:S07]  /*a020*/  MOV R0, UR5 ;  /* 0x0000000500007c02 */ /* 0x000fce0008000f00 */
.L_x_239:
[----:B--2---:R2:W3:Y:S02]  /*a030*/  SYNCS.PHASECHK.TRANS64.TRYWAIT P0, [R0+URZ+0x2c0], R2 ;  /* 0x0002c002000075a7 */ /* 0x0044e400080011ff */
[----:B---3--:R-:W-:Y:S05]  /*a040*/  @!P0 NANOSLEEP.SYNCS 0x989680 ;  /* 0x009896800000895d */ /* 0x008fea0003900000 */
[----:B------:R-:W3:Y:S02]  /*a050*/  @!P0 SYNCS.PHASECHK.TRANS64 P0, [R0+URZ+0x2c0], R2 ;  /* 0x0002c002000085a7 */ /* 0x000ee400080010ff */
[----:B---3--:R-:W-:Y:S05]  /*a060*/  @!P0 BRA `(.L_x_239) ;  /* 0xfffffffc00f08947 */ /* 0x008fea000383ffff */
[----:B------:R-:W-:Y:S05]  /*a070*/  BRA `(.L_x_90) ;  /* 0xffffffa800307947 */ /* 0x000fea000383ffff */
.L_x_100:
[----:B--2---:R-:W-:-:S04]  /*a080*/  MOV R5, UR4 ;  /* 0x0000000400057c02 */ /* 0x004fc80008000f00 */
[----:B------:R2:W3:Y:S03]  /*a090*/  SYNCS.PHASECHK.TRANS64.TRYWAIT P0, [R5+URZ+0x8], R6 ;  /* 0x00000806050075a7 */ /* 0x0004e600080011ff */
[----:B---3--:R-:W-:Y:S05]  /*a0a0*/  @!P0 NANOSLEEP.SYNCS 0x989680 ;  /* 0x009896800000895d */ /* 0x008fea0003900000 */
[----:B------:R-:W3:Y:S02]  /*a0b0*/  @!P0 SYNCS.PHASECHK.TRANS64 P0, [R5+URZ+0x8], R6 ;  /* 0x00000806050085a7 */ /* 0x000ee400080010ff */
[----:B---3--:R-:W-:Y:S05]  /*a0c0*/  @!P0 BRA `(.L_x_100) ;  /* 0xfffffffc00ec8947 */ /* 0x008fea000383ffff */
[----:B------:R-:W-:Y:S05]  /*a0d0*/  BRA `(.L_x_99) ;  /* 0xffffffa800e47947 */ /* 0x000fea000383ffff */
.L_x_102:
[----:B------:R-:W-:Y:S01]  /*a0e0*/  BSSY B0, `(.L_x_240) ;  /* 0x0000006000007945 */ /* 0x000fe20003800000 */
[----:B------:R-:W-:-:S07]  /*a0f0*/  MOV R15, 0xffffffff ;  /* 0xffffffff000f7802 */ /* 0x000fce0000000f00 */
[----:B-12--5:R-:W-:Y:S05]  /*a100*/  WARPSYNC.COLLECTIVE R15, `(.L_x_241) ;  /* 0x000000000f0c7348 */ /* 0x026fea0003c00000 */
[----:B------:R-:W-:Y:S02]  /*a110*/  ELECT P6, UR79, PT ;  /* 0x00000000004f782f */ /* 0x000fe400038c0000 */
[----:B------:R-:W-:Y:S01]  /*a120*/  MOV R14, UR79 ;  /* 0x0000004f000e7c02 */ /* 0x000fe20008000f00 */
[----:B-12--5:R-:W-:Y:S10]  /*a130*/  ENDCOLLECTIVE ;  /* 0x000000000000791b */ /* 0x026ff40003800000 */
.L_x_241:
[----:B------:R-:W-:Y:S05]  /*a140*/  BSYNC B0 ;  /* 0x0000000000007941 */ /* 0x000fea0003800000 */
.L_x_240:
[----:B------:R-:W-:Y:S01]  /*a150*/  PLOP3.LUT P0, PT, P6, PT, PT, 0x80, 0x8 ;  /* 0x000000000008781c */ /* 0x000fe2000370f070 */
[----:B------:R-:W-:-:S12]  /*a160*/  BRA `(.L_x_242) ;  /* 0xffffffac00107947 */ /* 0x000fd8000383ffff */
.L_x_104:
[----:B--2---:R-:W-:-:S04]  /*a170*/  MOV R0, UR4 ;  /* 0x0000000400007c02 */ /* 0x004fc80008000f00 */
[----:B------:R2:W3:Y:S03]  /*a180*/  SYNCS.PHASECHK.TRANS64.TRYWAIT P0, [R0+URZ+0x8], R4 ;  /* 0x00000804000075a7 */ /* 0x0004e600080011ff */
[----:B---3--:R-:W-:Y:S05]  /*a190*/  @!P0 NANOSLEEP.SYNCS 0x989680 ;  /* 0x009896800000895d */ /* 0x008fea0003900000 */
[----:B------:R-:W3:Y:S02]  /*a1a0*/  @!P0 SYNCS.PHASECHK.TRANS64 P0, [R0+URZ+0x8], R4 ;  /* 0x00000804000085a7 */ /* 0x000ee400080010ff */
[----:B---3--:R-:W-:Y:S05]  /*a1b0*/  @!P0 BRA `(.L_x_104) ;  /* 0xfffffffc00ec8947 */ /* 0x008fea000383ffff */
[----:B------:R-:W-:Y:S05]  /*a1c0*/  BRA `(.L_x_103) ;  /* 0xffffffac00147947 */ /* 0x000fea000383ffff */
.L_x_105:
[----:B--2---:R2:W3:Y:S02]  /*a1d0*/  SYNCS.PHASECHK.TRANS64.TRYWAIT P0, [R0+URZ+0x2b0], R4 ;  /* 0x0002b004000075a7 */ /* 0x0044e400080011ff */
[----:B---3--:R-:W-:Y:S05]  /*a1e0*/  @!P0 NANOSLEEP.SYNCS 0x989680 ;  /* 0x009896800000895d */ /* 0x008fea0003900000 */
[----:B------:R-:W3:Y:S02]  /*a1f0*/  @!P0 SYNCS.PHASECHK.TRANS64 P0, [R0+URZ+0x2b0], R4 ;  /* 0x0002b004000085a7 */ /* 0x000ee400080010ff */
[----:B---3--:R-:W-:Y:S05]  /*a200*/  @!P0 BRA `(.L_x_105) ;  /* 0xfffffffc00f08947 */ /* 0x008fea000383ffff */
[----:B------:R-:W-:Y:S05]  /*a210*/  BRA `(.L_x_243) ;  /* 0xffffffac00e87947 */ /* 0x000fea000383ffff */
.L_x_107:
[----:B------:R-:W-:-:S07]  /*a220*/  MOV R0, UR9 ;  /* 0x0000000900007c02 */ /* 0x000fce0008000f00 */
.L_x_244:
[----:B--2---:R2:W3:Y:S02]  /*a230*/  SYNCS.PHASECHK.TRANS64.TRYWAIT P0, [R0+URZ+0x2f0], R4 ;  /* 0x0002f004000075a7 */ /* 0x0044e400080011ff */
[----:B---3--:R-:W-:Y:S05]  /*a240*/  @!P0 NANOSLEEP.SYNCS 0x989680 ;  /* 0x009896800000895d */ /* 0x008fea0003900000 */
[----:B------:R-:W3:Y:S02]  /*a250*/  @!P0 SYNCS.PHASECHK.TRANS64 P0, [R0+URZ+0x2f0], R4 ;  /* 0x0002f004000085a7 */ /* 0x000ee400080010ff */
[----:B---3--:R-:W-:Y:S05]  /*a260*/  @!P0 BRA `(.L_x_244) ;  /* 0xfffffffc00f08947 */ /* 0x008fea000383ffff */
[----:B------:R-:W-:Y:S05]  /*a270*/  BRA `(.L_x_245) ;  /* 0xffffffb000307947 */ /* 0x000fea000383ffff */
.L_x_110:
[----:B------:R-:W-:Y:S07]  /*a280*/  MOV R0, UR7 ;  /* 0x0000000700007c02 */ /* 0x000fee0008000f00 */
.L_x_246:
[----:B--2---:R2:W3:Y:S02]  /*a290*/  SYNCS.PHASECHK.TRANS64.TRYWAIT P0, [R0+URZ], R4 ;  /* 0x00000004000075a7 */ /* 0x0044e400080011ff */
[----:B---3--:R-:W-:Y:S05]  /*a2a0*/  @!P0 NANOSLEEP.SYNCS 0x989680 ;  /* 0x009896800000895d */ /* 0x008fea0003900000 */
[----:B------:R-:W3:Y:S02]  /*a2b0*/  @!P0 SYNCS.PHASECHK.TRANS64 P0, [R0+URZ], R4 ;  /* 0x00000004000085a7 */ /* 0x000ee400080010ff */
[----:B---3--:R-:W-:Y:S05]  /*a2c0*/  @!P0 BRA `(.L_x_246) ;  /* 0xfffffffc00f08947 */ /* 0x008fea000383ffff */
[----:B------:R-:W-:Y:S05]  /*a2d0*/  BRA `(.L_x_109) ;  /* 0xffffffb000487947 */ /* 0x000fea000383ffff */
.L_x_114:
[----:B--2---:R-:W-:-:S07]  /*a2e0*/  MOV R0, UR7 ;  /* 0x0000000700007c02 */ /* 0x004fce0008000f00 */
.L_x_247:
[----:B--2---:R2:W3:Y:S02]  /*a2f0*/  SYNCS.PHASECHK.TRANS64.TRYWAIT P0, [R0+URZ], R2 ;  /* 0x00000002000075a7 */ /* 0x0044e400080011ff */
[----:B---3--:R-:W-:Y:S05]  /*a300*/  @!P0 NANOSLEEP.SYNCS 0x989680 ;  /* 0x009896800000895d */ /* 0x008fea0003900000 */
[----:B------:R-:W3:Y:S02]  /*a310*/  @!P0 SYNCS.PHASECHK.TRANS64 P0, [R0+URZ], R2 ;  /* 0x00000002000085a7 */ /* 0x000ee400080010ff */
[----:B---3--:R-:W-:Y:S05]  /*a320*/  @!P0 BRA `(.L_x_247) ;  /* 0xfffffffc00f08947 */ /* 0x008fea000383ffff */
[----:B------:R-:W-:Y:S05]  /*a330*/  BRA `(.L_x_248) ;  /* 0xffffffb400007947 */ /* 0x000fea000383ffff */
.L_x_115:
[----:B------:R-:W-:-:S07]  /*a340*/  MOV R0, UR7 ;  /* 0x0000000700007c02 */ /* 0x000fce0008000f00 */
.L_x_249:
[----:B-1----:R1:W2:Y:S02]  /*a350*/  SYNCS.PHASECHK.TRANS64.TRYWAIT P0, [R0+URZ], R3 ;  /* 0x00000003000075a7 */ /* 0x0022a400080011ff */
[----:B--2---:R-:W-:Y:S05]  /*a360*/  @!P0 NANOSLEEP.SYNCS 0x989680 ;  /* 0x009896800000895d */ /* 0x004fea0003900000 */
[----:B------:R-:W2:Y:S02]  /*a370*/  @!P0 SYNCS.PHASECHK.TRANS64 P0, [R0+URZ], R3 ;  /* 0x00000003000085a7 */ /* 0x000ea400080010ff */
[----:B--2---:R-:W-:Y:S05]  /*a380*/  @!P0 BRA `(.L_x_249) ;  /* 0xfffffffc00f08947 */ /* 0x004fea000383ffff */
[----:B------:R-:W-:Y:S05]  /*a390*/  BRA `(.L_x_250) ;  /* 0xffffffb4000c7947 */ /* 0x000fea000383ffff */
.L_x_116:
[----:B------:R-:W-:-:S07]  /*a3a0*/  MOV R0, UR7 ;  /* 0x0000000700007c02 */ /* 0x000fce0008000f00 */
.L_x_251:
[----:B-1----:R1:W2:Y:S02]  /*a3b0*/  SYNCS.PHASECHK.TRANS64.TRYWAIT P0, [R0+URZ], R3 ;  /* 0x00000003000075a7 */ /* 0x0022a400080011ff */
[----:B--2---:R-:W-:Y:S05]  /*a3c0*/  @!P0 NANOSLEEP.SYNCS 0x989680 ;  /* 0x009896800000895d */ /* 0x004fea0003900000 */
[----:B------:R-:W2:Y:S02]  /*a3d0*/  @!P0 SYNCS.PHASECHK.TRANS64 P0, [R0+URZ], R3 ;  /* 0x00000003000085a7 */ /* 0x000ea400080010ff */
[----:B--2---:R-:W-:Y:S05]  /*a3e0*/  @!P0 BRA `(.L_x_251) ;  /* 0xfffffffc00f08947 */ /* 0x004fea000383ffff */
[----:B------:R-:W-:Y:S05]  /*a3f0*/  BRA `(.L_x_252) ;  /* 0xffffffb400187947 */ /* 0x000fea000383ffff */
.L_x_119:
[----:B------:R-:W-:-:S07]  /*a400*/  MOV R0, UR6 ;  /* 0x0000000600007c02 */ /* 0x000fce0008000f00 */
.L_x_253:
[----:B-1----:R1:W2:Y:S02]  /*a410*/  SYNCS.PHASECHK.TRANS64.TRYWAIT P1, [R0+URZ+0x330], R2 ;  /* 0x00033002000075a7 */ /* 0x0022a400080211ff */
[----:B--2---:R-:W-:Y:S05]  /*a420*/  @!P1 NANOSLEEP.SYNCS 0x989680 ;  /* 0x009896800000995d */ /* 0x004fea0003900000 */
[----:B------:R-:W2:Y:S02]  /*a430*/  @!P1 SYNCS.PHASECHK.TRANS64 P1, [R0+URZ+0x330], R2 ;  /* 0x00033002000095a7 */ /* 0x000ea400080210ff */
[----:B--2---:R-:W-:Y:S05]  /*a440*/  @!P1 BRA `(.L_x_253) ;  /* 0xfffffffc00f09947 */ /* 0x004fea000383ffff */
[----:B------:R-:W-:Y:S05]  /*a450*/  BRA `(.L_x_254) ;  /* 0xffffffb400647947 */ /* 0x000fea000383ffff */
.L_x_124:
[----:B---3--:R3:W4:Y:S02]  /*a460*/  SYNCS.PHASECHK.TRANS64.TRYWAIT P0, [R7+URZ+0x2b0], R0 ;  /* 0x0002b000070075a7 */ /* 0x00872400080011ff */
[----:B----4-:R-:W-:Y:S05]  /*a470*/  @!P0 NANOSLEEP.SYNCS 0x989680 ;  /* 0x009896800000895d */ /* 0x010fea0003900000 */
[----:B------:R-:W4:Y:S02]  /*a480*/  @!P0 SYNCS.PHASECHK.TRANS64 P0, [R7+URZ+0x2b0], R0 ;  /* 0x0002b000070085a7 */ /* 0x000f2400080010ff */
[----:B----4-:R-:W-:Y:S05]  /*a490*/  @!P0 BRA `(.L_x_124) ;  /* 0xfffffffc00f08947 */ /* 0x010fea000383ffff */
[----:B------:R-:W-:Y:S05]  /*a4a0*/  BRA `(.L_x_255) ;  /* 0xffffffb8007c7947 */ /* 0x000fea000383ffff */
.L_x_127:
[----:B-1----:R-:W-:Y:S07]  /*a4b0*/  MOV R0, UR19 ;  /* 0x0000001300007c02 */ /* 0x002fee0008000f00 */
.L_x_256:
[----:B-1----:R1:W3:Y:S02]  /*a4c0*/  SYNCS.PHASECHK.TRANS64.TRYWAIT P2, [R0+URZ+0x2a8], R7 ;  /* 0x0002a807000075a7 */ /* 0x0022e400080411ff */
[----:B---3--:R-:W-:Y:S05]  /*a4d0*/  @!P2 NANOSLEEP.SYNCS 0x989680 ;  /* 0x009896800000a95d */ /* 0x008fea0003900000 */
[----:B------:R-:W3:Y:S02]  /*a4e0*/  @!P2 SYNCS.PHASECHK.TRANS64 P2, [R0+URZ+0x2a8], R7 ;  /* 0x0002a8070000a5a7 */ /* 0x000ee400080410ff */
[----:B---3--:R-:W-:Y:S05]  /*a4f0*/  @!P2 BRA `(.L_x_256) ;  /* 0xfffffffc00f0a947 */ /* 0x008fea000383ffff */
[----:B------:R-:W-:Y:S05]  /*a500*/  BRA `(.L_x_126) ;  /* 0xffffffbc00c47947 */ /* 0x000fea000383ffff */
.L_x_130:
[----:B-1----:R-:W-:Y:S07]  /*a510*/  MOV R0, UR19 ;  /* 0x0000001300007c02 */ /* 0x002fee0008000f00 */
.L_x_257:
[----:B-1----:R1:W3:Y:S02]  /*a520*/  SYNCS.PHASECHK.TRANS64.TRYWAIT P0, [R0+URZ+0x298], R6 ;  /* 0x00029806000075a7 */ /* 0x0022e400080011ff */
[----:B---3--:R-:W-:Y:S05]  /*a530*/  @!P0 NANOSLEEP.SYNCS 0x989680 ;  /* 0x009896800000895d */ /* 0x008fea0003900000 */
[----:B------:R-:W3:Y:S02]  /*a540*/  @!P0 SYNCS.PHASECHK.TRANS64 P0, [R0+URZ+0x298], R6 ;  /* 0x00029806000085a7 */ /* 0x000ee400080010ff */
[----:B---3--:R-:W-:Y:S05]  /*a550*/  @!P0 BRA `(.L_x_257) ;  /* 0xfffffffc00f08947 */ /* 0x008fea000383ffff */
[----:B------:R-:W-:Y:S05]  /*a560*/  BRA `(.L_x_258) ;  /* 0xffffffc000107947 */ /* 0x000fea000383ffff */
.L_x_133:
[----:B--2---:R2:W4:Y:S02]  /*a570*/  SYNCS.PHASECHK.TRANS64.TRYWAIT P0, [R3+URZ+0x2b0], R0 ;  /* 0x0002b000030075a7 */ /* 0x00452400080011ff */
[----:B----4-:R-:W-:Y:S05]  /*a580*/  @!P0 NANOSLEEP.SYNCS 0x989680 ;  /* 0x009896800000895d */ /* 0x010fea0003900000 */
[----:B------:R-:W4:Y:S02]  /*a590*/  @!P0 SYNCS.PHASECHK.TRANS64 P0, [R3+URZ+0x2b0], R0 ;  /* 0x0002b000030085a7 */ /* 0x000f2400080010ff */
[----:B----4-:R-:W-:Y:S05]  /*a5a0*/  @!P0 BRA `(.L_x_133) ;  /* 0xfffffffc00f08947 */ /* 0x010fea000383ffff */
[----:B------:R-:W-:Y:S05]  /*a5b0*/  BRA `(.L_x_259) ;  /* 0xffffffc4005c7947 */ /* 0x000fea000383ffff */
.L_x_144:
[----:B-1----:R-:W-:Y:S04]  /*a5c0*/  MOV R0, UR57 ;  /* 0x0000003900007c02 */ /* 0x002fe80008000f00 */
[----:B------:R1:W2:Y:S03]  /*a5d0*/  SYNCS.PHASECHK.TRANS64.TRYWAIT P1, [R0+URZ+0x290], R3 ;  /* 0x00029003000075a7 */ /* 0x0002a600080211ff */
[----:B--2---:R-:W-:Y:S05]  /*a5e0*/  @!P1 NANOSLEEP.SYNCS 0x989680 ;  /* 0x009896800000995d */ /* 0x004fea0003900000 */
[----:B------:R-:W2:Y:S02]  /*a5f0*/  @!P1 SYNCS.PHASECHK.TRANS64 P1, [R0+URZ+0x290], R3 ;  /* 0x00029003000095a7 */ /* 0x000ea400080210ff */
[----:B--2---:R-:W-:Y:S05]  /*a600*/  @!P1 BRA `(.L_x_144) ;  /* 0xfffffffc00ec9947 */ /* 0x004fea000383ffff */
[----:B------:R-:W-:Y:S05]  /*a610*/  BRA `(.L_x_143) ;  /* 0xffffffd000887947 */ /* 0x000fea000383ffff */
.L_x_146:
[----:B------:R1:W1:Y:S02]  /*a620*/  SYNCS.PHASECHK.TRANS64.TRYWAIT P1, [R149+URZ+0x2d0], R4 ;  /* 0x0002d004950075a7 */ /* 0x00026400080211ff */
[----:B-1----:R-:W-:Y:S05]  /*a630*/  @!P1 NANOSLEEP.SYNCS 0x989680 ;  /* 0x009896800000995d */ /* 0x002fea0003900000 */
[----:B------:R-:W1:Y:S02]  /*a640*/  @!P1 SYNCS.PHASECHK.TRANS64 P1, [R149+URZ+0x2d0], R4 ;  /* 0x0002d004950095a7 */ /* 0x000e6400080210ff */
[----:B-1----:R-:W-:Y:S05]  /*a650*/  @!P1 BRA `(.L_x_146) ;  /* 0xfffffffc00f09947 */ /* 0x002fea000383ffff */
[----:B------:R-:W-:Y:S05]  /*a660*/  BRA `(.L_x_145) ;  /* 0xffffffd000cc7947 */ /* 0x000fea000383ffff */
        .weak           $__internal_0_$__cuda_sm10x_tcgen05_guardrail_trap_col_being_dealloced_not_returned_by_alloc
        .type           $__internal_0_$__cuda_sm10x_tcgen05_guardrail_trap_col_being_dealloced_not_returned_by_alloc,@function
        .size           $__internal_0_$__cuda_sm10x_tcgen05_guardrail_trap_col_being_dealloced_not_returned_by_alloc,($__internal_1_$__cuda_sm10x_tcgen05_guardrail_trap_phase_invalid_during_alloc - $__internal_0_$__cuda_sm10x_tcgen05_guardrail_trap_col_being_dealloced_not_returned_by_alloc)
$__internal_0_$__cuda_sm10x_tcgen05_guardrail_trap_col_being_dealloced_not_returned_by_alloc:
[----:B------:R-:W-:Y:S05]  /*a670*/  BPT.TRAP 0x1 ;  /* 0x000000040000795c */ /* 0x000fea0000300000 */
[----:B------:R-:W-:-:S04]  /*a680*/  HFMA2 R3, -RZ, RZ, 0, 0 ;  /* 0x00000000ff037431 */ /* 0x000fc800000001ff */
[----:B------:R-:W-:Y:S05]  /*a690*/  RET.REL.NODEC R2 `(_ZN7cutlass13device_kernelINS_4gemm6kernel13GemmUniversalIN4cute5tupleIJiiiiEEENS1_10collective13CollectiveMmaINS1_35MainloopSm100TmaUmmaWarpSpecializedILi41ELi2ELi4ENS5_IJNS4_1CILi4EEENSA_ILi2EEENSA_ILi1EEEEEEEENS5_IJNSA_ILi256EEENSA_ILi64EEENSA_ILi32EEEEEEaNS5_IJlSD_lEEEaSK_NS4_8TiledMMAINS4_8MMA_AtomIJNS4_21SM100_MMA_S8_2x1SM_SSIaaiLi256ELi64ELNS4_4UMMA5MajorE0ELSP_0ELNSO_8SaturateE0EEEEEENS4_6LayoutINS5_IJSD_SD_SD_EEENS5_IJNSA_ILi0EEESV_SV_EEEEENS5_IJNS4_10UnderscoreESY_SY_EEEEENS4_28SM100_TMA_2SM_LOAD_MULTICASTENS4_14ComposedLayoutINS4_7SwizzleILi1ELi4ELi3EEENS4_18smem_ptr_flag_bitsILi8EEENST_INS5_IJNSA_ILi8EEESI_EEENS5_IJSI_SD_EEEEEEEvNS4_8identityES11_S1B_vS1C_EENS_8epilogue10collective18CollectiveEpilogueINS1E_23Sm100TmaWarpSpecializedILi1ELi1ELi64ELb0ELb0EEEJNS5_IJNSA_ILi128EEESH_SI_EEENS5_IJNST_IS1J_SD_EENST_ISH_SD_EEEEEaSK_aSK_NS1E_6fusion15FusionCallbacksIS1I_NS1O_17LinearCombinationIaiaiLNS_15FloatRoundStyleE2EEES1K_S1N_JEEENS4_5SM1004TMEM4LOAD26SM100_TMEM_LOAD_32dp32b64xENS4_13SM90_TMA_LOADENS12_INS13_ILi2ELi4ELi3EEES16_NST_INS5_IJS17_SH_EEENS5_IJSH_SD_EEEEEEENS4_39AutoVectorizingCopyWithAssumedAlignmentILi128EEENS4_14SM90_TMA_STOREES23_S25_S25_EEEvvEEEEvNT_6ParamsE) ;  /* 0xffffff5802587950 */ /* 0x000fea0003c3ffff */
        .weak           $__internal_1_$__cuda_sm10x_tcgen05_guardrail_trap_phase_invalid_during_alloc
        .type           $__internal_1_$__cuda_sm10x_tcgen05_guardrail_trap_phase_invalid_during_alloc,@function
        .size           $__internal_1_$__cuda_sm10x_tcgen05_guardrail_trap_phase_invalid_during_alloc,($__internal_2_$__cuda_sm10x_tcgen05_guardrail_trap_unallocated_columns_being_dealloced - $__internal_1_$__cuda_sm10x_tcgen05_guardrail_trap_phase_invalid_during_alloc)
$__internal_1_$__cuda_sm10x_tcgen05_guardrail_trap_phase_invalid_during_alloc:
[----:B------:R-:W-:Y:S05]  /*a6a0*/  BPT.TRAP 0x1 ;  /* 0x000000040000795c */ /* 0x000fea0000300000 */
[----:B------:R-:W-:-:S04]  /*a6b0*/  MOV R5, 0x0 ;  /* 0x0000000000057802 */ /* 0x000fc80000000f00 */
[----:B------:R-:W-:Y:S05]  /*a6c0*/  RET.REL.NODEC R4 `(_ZN7cutlass13device_kernelINS_4gemm6kernel13GemmUniversalIN4cute5tupleIJiiiiEEENS1_10collective13CollectiveMmaINS1_35MainloopSm100TmaUmmaWarpSpecializedILi41ELi2ELi4ENS5_IJNS4_1CILi4EEENSA_ILi2EEENSA_ILi1EEEEEEEENS5_IJNSA_ILi256EEENSA_ILi64EEENSA_ILi32EEEEEEaNS5_IJlSD_lEEEaSK_NS4_8TiledMMAINS4_8MMA_AtomIJNS4_21SM100_MMA_S8_2x1SM_SSIaaiLi256ELi64ELNS4_4UMMA5MajorE0ELSP_0ELNSO_8SaturateE0EEEEEENS4_6LayoutINS5_IJSD_SD_SD_EEENS5_IJNSA_ILi0EEESV_SV_EEEEENS5_IJNS4_10UnderscoreESY_SY_EEEEENS4_28SM100_TMA_2SM_LOAD_MULTICASTENS4_14ComposedLayoutINS4_7SwizzleILi1ELi4ELi3EEENS4_18smem_ptr_flag_bitsILi8EEENST_INS5_IJNSA_ILi8EEESI_EEENS5_IJSI_SD_EEEEEEEvNS4_8identityES11_S1B_vS1C_EENS_8epilogue10collective18CollectiveEpilogueINS1E_23Sm100TmaWarpSpecializedILi1ELi1ELi64ELb0ELb0EEEJNS5_IJNSA_ILi128EEESH_SI_EEENS5_IJNST_IS1J_SD_EENST_ISH_SD_EEEEEaSK_aSK_NS1E_6fusion15FusionCallbacksIS1I_NS1O_17LinearCombinationIaiaiLNS_15FloatRoundStyleE2EEES1K_S1N_JEEENS4_5SM1004TMEM4LOAD26SM100_TMEM_LOAD_32dp32b64xENS4_13SM90_TMA_LOADENS12_INS13_ILi2ELi4ELi3EEES16_NST_INS5_IJS17_SH_EEENS5_IJSH_SD_EEEEEEENS4_39AutoVectorizingCopyWithAssumedAlignmentILi128EEENS4_14SM90_TMA_STOREES23_S25_S25_EEEvvEEEEvNT_6ParamsE) ;  /* 0xffffff58044c7950 */ /* 0x000fea0003c3ffff */
        .weak           $__internal_2_$__cuda_sm10x_tcgen05_guardrail_trap_unallocated_columns_being_dealloced
        .type           $__internal_2_$__cuda_sm10x_tcgen05_guardrail_trap_unallocated_columns_being_dealloced,@function
        .size           $__internal_2_$__cuda_sm10x_tcgen05_guardrail_trap_unallocated_columns_being_dealloced,(.L_x_261 - $__internal_2_$__cuda_sm10x_tcgen05_guardrail_trap_unallocated_columns_being_dealloced)
$__internal_2_$__cuda_sm10x_tcgen05_guardrail_trap_unallocated_columns_being_dealloced:
[----:B------:R-:W-:Y:S05]  /*a6d0*/  BPT.TRAP 0x1 ;  /* 0x000000040000795c */ /* 0x000fea0000300000 */
[----:B------:R-:W-:-:S04]  /*a6e0*/  HFMA2 R3, -RZ, RZ, 0, 0 ;  /* 0x00000000ff037431 */ /* 0x000fc800000001ff */
[----:B------:R-:W-:Y:S05]  /*a6f0*/  RET.REL.NODEC R2 `(_ZN7cutlass13device_kernelINS_4gemm6kernel13GemmUniversalIN4cute5tupleIJiiiiEEENS1_10collective13CollectiveMmaINS1_35MainloopSm100TmaUmmaWarpSpecializedILi41ELi2ELi4ENS5_IJNS4_1CILi4EEENSA_ILi2EEENSA_ILi1EEEEEEEENS5_IJNSA_ILi256EEENSA_ILi64EEENSA_ILi32EEEEEEaNS5_IJlSD_lEEEaSK_NS4_8TiledMMAINS4_8MMA_AtomIJNS4_21SM100_MMA_S8_2x1SM_SSIaaiLi256ELi64ELNS4_4UMMA5MajorE0ELSP_0ELNSO_8SaturateE0EEEEEENS4_6LayoutINS5_IJSD_SD_SD_EEENS5_IJNSA_ILi0EEESV_SV_EEEEENS5_IJNS4_10UnderscoreESY_SY_EEEEENS4_28SM100_TMA_2SM_LOAD_MULTICASTENS4_14ComposedLayoutINS4_7SwizzleILi1ELi4ELi3EEENS4_18smem_ptr_flag_bitsILi8EEENST_INS5_IJNSA_ILi8EEESI_EEENS5_IJSI_SD_EEEEEEEvNS4_8identityES11_S1B_vS1C_EENS_8epilogue10collective18CollectiveEpilogueINS1E_23Sm100TmaWarpSpecializedILi1ELi1ELi64ELb0ELb0EEEJNS5_IJNSA_ILi128EEESH_SI_EEENS5_IJNST_IS1J_SD_EENST_ISH_SD_EEEEEaSK_aSK_NS1E_6fusion15FusionCallbacksIS1I_NS1O_17LinearCombinationIaiaiLNS_15FloatRoundStyleE2EEES1K_S1N_JEEENS4_5SM1004TMEM4LOAD26SM100_TMEM_LOAD_32dp32b64xENS4_13SM90_TMA_LOADENS12_INS13_ILi2ELi4ELi3EEES16_NST_INS5_IJS17_SH_EEENS5_IJSH_SD_EEEEEEENS4_39AutoVectorizingCopyWithAssumedAlignmentILi128EEENS4_14SM90_TMA_STOREES23_S25_S25_EEEvvEEEEvNT_6ParamsE) ;  /* 0xffffff5802407950 */ /* 0x000fea0003c3ffff */
.L_x_260:
[----:B------:R-:W-:-:S00]  /*a700*/  BRA `(.L_x_260) ;  /* 0xfffffffc00fc7947 */ /* 0x000fc0000383ffff */
[----:B------:R-:W-:-:S00]  /*a710*/  NOP ;  /* 0x0000000000007918 */ /* 0x000fc00000000000 */
        /* <DEDUP_REMOVED lines=14> */
.L_x_261:


//--------------------- .nv.global.init           --------------------------
	.section	.nv.global.init,"aw",@progbits
.nv.global.init:
	.type		$str$27,@object
	.size		$str$27,($str$28 - $str$27)
$str$27:
        /*0000*/ 	.byte	0x28, 0x61, 0x64, 0x64, 0x72, 0x65, 0x73, 0x73, 0x20, 0x26, 0x20, 0x6d, 0x61, 0x73, 0x6b, 0x29
        /*0010*/ 	.byte	0x20, 0x3d, 0x3d, 0x20, 0x30, 0x00
	.type		$str$28,@object
	.size		$str$28,($str$26 - $str$28)
$str$28:
        /*0016*/ 	.byte	0x2f, 0x74, 0x6d, 0x70, 0x2f, 0x63, 0x75, 0x74, 0x6c, 0x61, 0x73, 0x73, 0x5f, 0x73, 0x77, 0x65
        /*0026*/ 	.byte	0x65, 0x70, 0x5f, 0x73, 0x72, 0x63, 0x2f, 0x69, 0x6e, 0x63, 0x6c, 0x75, 0x64, 0x65, 0x2f, 0x63
        /*0036*/ 	.byte	0x75, 0x74, 0x65, 0x2f, 0x70, 0x6f, 0x69, 0x6e, 0x74, 0x65, 0x72, 0x5f, 0x66, 0x6c, 0x61, 0x67
        /*0046*/ 	.byte	0x67, 0x65, 0x64, 0x2e, 0x68, 0x70, 0x70, 0x00
	.type		$str$26,@object
	.size		$str$26,($str$25 - $str$26)
$str$26:
        /*004e*/ 	.byte	0x2f, 0x74, 0x6d, 0x70, 0x2f, 0x63, 0x75, 0x74, 0x6c, 0x61, 0x73, 0x73, 0x5f, 0x73, 0x77, 0x65
        /*005e*/ 	.byte	0x65, 0x70, 0x5f, 0x73, 0x72, 0x63, 0x2f, 0x69, 0x6e, 0x63, 0x6c, 0x75, 0x64, 0x65, 0x2f, 0x63
        /*006e*/ 	.byte	0x75, 0x74, 0x65, 0x2f, 0x61, 0x74, 0x6f, 0x6d, 0x2f, 0x63, 0x6f, 0x70, 0x79, 0x5f, 0x74, 0x72
        /*007e*/ 	.byte	0x61, 0x69, 0x74, 0x73, 0x5f, 0x73, 0x6d, 0x31, 0x30, 0x30, 0x2e, 0x68, 0x70, 0x70, 0x00
	.type		$str$25,@object
	.size		$str$25,(__unnamed_1 - $str$25)
$str$25:
        /*008d*/ 	.byte	0x28, 0x28, 0x75, 0x69, 0x6e, 0x74, 0x33, 0x32, 0x5f, 0x74, 0x28, 0x74, 0x68, 0x72, 0x65, 0x61
        /*009d*/ 	.byte	0x64, 0x49, 0x64, 0x78, 0x2e, 0x78, 0x29, 0x20, 0x2f, 0x20, 0x33, 0x32, 0x29, 0x20, 0x25, 0x20
        /*00ad*/ 	.byte	0x34, 0x29, 0x20, 0x3d, 0x3d, 0x20, 0x28, 0x28, 0x28, 0x74, 0x6d, 0x65, 0x6d, 0x5f, 0x61, 0x64
        /*00bd*/ 	.byte	0x64, 0x72, 0x20, 0x3e, 0x3e, 0x20, 0x31, 0x36, 0x29, 0x20, 0x2f, 0x20, 0x33, 0x32, 0x29, 0x20
        /*00cd*/ 	.byte	0x25, 0x20, 0x34, 0x29, 0x00
	.type		__unnamed_1,@object
	.size		__unnamed_1,(__unnamed_2 - __unnamed_1)
__unnamed_1:
        /*00d2*/ 	.byte	0x61, 0x75, 0x74, 0x6f, 0x20, 0x63, 0x75, 0x74, 0x65, 0x3a, 0x3a, 0x61, 0x73, 0x5f, 0x70, 0x6f
        /* <DEDUP_REMOVED lines=24> */
        /*0262*/ 	.byte	0x5d, 0x00
	.type		__unnamed_2,@object
	.size		__unnamed_2,(.L_2 - __unnamed_2)
__unnamed_2:
        /* <DEDUP_REMOVED lines=42> */
        /*0504*/ 	.byte	0x43, 0x3c, 0x30, 0x3e, 0x3e, 0x3e, 0x3e, 0x5d, 0x00
.L_2:


//--------------------- .nv.shared._ZN7cutlass13device_kernelINS_4gemm6kernel13GemmUniversalIN4cute5tupleIJiiiiEEENS1_10collective13CollectiveMmaINS1_35MainloopSm100TmaUmmaWarpSpecializedILi41ELi2ELi4ENS5_IJNS4_1CILi4EEENSA_ILi2EEENSA_ILi1EEEEEEEENS5_IJNSA_ILi256EEENSA_ILi64EEENSA_ILi32EEEEEEaNS5_IJlSD_lEEEaSK_NS4_8TiledMMAINS4_8MMA_AtomIJNS4_21SM100_MMA_S8_2x1SM_SSIaaiLi256ELi64ELNS4_4UMMA5MajorE0ELSP_0ELNSO_8SaturateE0EEEEEENS4_6LayoutINS5_IJSD_SD_SD_EEENS5_IJNSA_ILi0EEESV_SV_EEEEENS5_IJNS4_10UnderscoreESY_SY_EEEEENS4_28SM100_TMA_2SM_LOAD_MULTICASTENS4_14ComposedLayoutINS4_7SwizzleILi1ELi4ELi3EEENS4_18smem_ptr_flag_bitsILi8EEENST_INS5_IJNSA_ILi8EEESI_EEENS5_IJSI_SD_EEEEEEEvNS4_8identityES11_S1B_vS1C_EENS_8epilogue10collective18CollectiveEpilogueINS1E_23Sm100TmaWarpSpecializedILi1ELi1ELi64ELb0ELb0EEEJNS5_IJNSA_ILi128EEESH_SI_EEENS5_IJNST_IS1J_SD_EENST_ISH_SD_EEEEEaSK_aSK_NS1E_6fusion15FusionCallbacksIS1I_NS1O_17LinearCombinationIaiaiLNS_15FloatRoundStyleE2EEES1K_S1N_JEEENS4_5SM1004TMEM4LOAD26SM100_TMEM_LOAD_32dp32b64xENS4_13SM90_TMA_LOADENS12_INS13_ILi2ELi4ELi3EEES16_NST_INS5_IJS17_SH_EEENS5_IJSH_SD_EEEEEEENS4_39AutoVectorizingCopyWithAssumedAlignmentILi128EEENS4_14SM90_TMA_STOREES23_S25_S25_EEEvvEEEEvNT_6ParamsE --------------------------
	.section	.nv.shared._ZN7cutlass13device_kernelINS_4gemm6kernel13GemmUniversalIN4cute5tupleIJiiiiEEENS1_10collective13CollectiveMmaINS1_35MainloopSm100TmaUmmaWarpSpecializedILi41ELi2ELi4ENS5_IJNS4_1CILi4EEENSA_ILi2EEENSA_ILi1EEEEEEEENS5_IJNSA_ILi256EEENSA_ILi64EEENSA_ILi32EEEEEEaNS5_IJlSD_lEEEaSK_NS4_8TiledMMAINS4_8MMA_AtomIJNS4_21SM100_MMA_S8_2x1SM_SSIaaiLi256ELi64ELNS4_4UMMA5MajorE0ELSP_0ELNSO_8SaturateE0EEEEEENS4_6LayoutINS5_IJSD_SD_SD_EEENS5_IJNSA_ILi0EEESV_SV_EEEEENS5_IJNS4_10UnderscoreESY_SY_EEEEENS4_28SM100_TMA_2SM_LOAD_MULTICASTENS4_14ComposedLayoutINS4_7SwizzleILi1ELi4ELi3EEENS4_18smem_ptr_flag_bitsILi8EEENST_INS5_IJNSA_ILi8EEESI_EEENS5_IJSI_SD_EEEEEEEvNS4_8identityES11_S1B_vS1C_EENS_8epilogue10collective18CollectiveEpilogueINS1E_23Sm100TmaWarpSpecializedILi1ELi1ELi64ELb0ELb0EEEJNS5_IJNSA_ILi128EEESH_SI_EEENS5_IJNST_IS1J_SD_EENST_ISH_SD_EEEEEaSK_aSK_NS1E_6fusion15FusionCallbacksIS1I_NS1O_17LinearCombinationIaiaiLNS_15FloatRoundStyleE2EEES1K_S1N_JEEENS4_5SM1004TMEM4LOAD26SM100_TMEM_LOAD_32dp32b64xENS4_13SM90_TMA_LOADENS12_INS13_ILi2ELi4ELi3EEES16_NST_INS5_IJS17_SH_EEENS5_IJSH_SD_EEEEEEENS4_39AutoVectorizingCopyWithAssumedAlignmentILi128EEENS4_14SM90_TMA_STOREES23_S25_S25_EEEvvEEEEvNT_6ParamsE,"aw",@nobits
	.sectionflags	@""
	.align	16
	.zero		1024


//--------------------- .nv.shared.reserved.0     --------------------------
	.section	.nv.shared.reserved.0,"aw",@nobits
	.weak		__nv_reservedSMEM_offset_0_alias
	.size		__nv_reservedSMEM_offset_0_alias, 0, 64
	.other		__nv_reservedSMEM_offset_0_alias,@"STO_CUDA_RESERVED_SHARED STV_DEFAULT"
__nv_reservedSMEM_offset_0_alias:
	.zero		0
.nv.shared.reserved.0:
	.zero		64
	.weak		__nv_reservedSMEM_tcgen05_partition
	.type		__nv_reservedSMEM_tcgen05_partition,@object
	.size		__nv_reservedSMEM_tcgen05_partition,(.L_0 - __nv_reservedSMEM_tcgen05_partition)
__nv_reservedSMEM_tcgen05_partition:
	.zero		32
.L_0:


//--------------------- .nv.global                --------------------------
	.section	.nv.global,"aw",@nobits
.nv.global:
	.type		_ZN40_INTERNAL_3ab2e6fa_4_k_cu_065d9424_324944cute1_E,@object
	.size		_ZN40_INTERNAL_3ab2e6fa_4_k_cu_065d9424_324944cute1_E,(_ZN40_INTERNAL_3ab2e6fa_4_k_cu_065d9424_324944cuda3std3__45__cpo6cbeginE - _ZN40_INTERNAL_3ab2e6fa_4_k_cu_065d9424_324944cute1_E)
_ZN40_INTERNAL_3ab2e6fa_4_k_cu_065d9424_324944cute1_E:
	.zero		1
	.type		_ZN40_INTERNAL_3ab2e6fa_4_k_cu_065d9424_324944cuda3std3__45__cpo6cbeginE,@object
	.size		_ZN40_INTERNAL_3ab2e6fa_4_k_cu_065d9424_324944cuda3std3__45__cpo6cbeginE,(_ZN40_INTERNAL_3ab2e6fa_4_k_cu_065d9424_324944cuda3std3__48in_placeE - _ZN40_INTERNAL_3ab2e6fa_4_k_cu_065d9424_324944cuda3std3__45__cpo6cbeginE)
_ZN40_INTERNAL_3ab2e6fa_4_k_cu_065d9424_324944cuda3std3__45__cpo6cbeginE:
	.zero		1
	.type		_ZN40_INTERNAL_3ab2e6fa_4_k_cu_065d9424_324944cuda3std3__48in_placeE,@object
	.size		_ZN40_INTERNAL_3ab2e6fa_4_k_cu_065d9424_324944cuda3std3__48in_placeE,(_ZN40_INTERNAL_3ab2e6fa_4_k_cu_065d9424_324944cuda3std6ranges3__45__cpo9iter_moveE - _ZN40_INTERNAL_3ab2e6fa_4_k_cu_065d9424_324944cuda3std3__48in_placeE)
_ZN40_INTERNAL_3ab2e6fa_4_k_cu_065d9424_324944cuda3std3__48in_placeE:
	.zero		1
	.type		_ZN40_INTERNAL_3ab2e6fa_4_k_cu_065d9424_324944cuda3std6ranges3__45__cpo9iter_moveE,@object
	.size		_ZN40_INTERNAL_3ab2e6fa_4_k_cu_065d9424_324944cuda3std6ranges3__45__cpo9iter_moveE,(_ZN40_INTERNAL_3ab2e6fa_4_k_cu_065d9424_324944cuda3std3__45__cpo5beginE - _ZN40_INTERNAL_3ab2e6fa_4_k_cu_065d9424_324944cuda3std6ranges3__45__cpo9iter_moveE)
_ZN40_INTERNAL_3ab2e6fa_4_k_cu_065d9424_324944cuda3std6ranges3__45__cpo9iter_moveE:
	.zero		1
	.type		_ZN40_INTERNAL_3ab2e6fa_4_k_cu_065d9424_324944cuda3std3__45__cpo5beginE,@object
	.size		_ZN40_INTERNAL_3ab2e6fa_4_k_cu_065d9424_324944cuda3std3__45__cpo5beginE,(_ZN40_INTERNAL_3ab2e6fa_4_k_cu_065d9424_324944cuda3std3__442_GLOBAL__N__3ab2e6fa_4_k_cu_065d9424_324946ignoreE - _ZN40_INTERNAL_3ab2e6fa_4_k_cu_065d9424_324944cuda3std3__45__cpo5beginE)
_ZN40_INTERNAL_3ab2e6fa_4_k_cu_065d9424_324944cuda3std3__45__cpo5beginE:
	.zero		1
	.type		_ZN40_INTERNAL_3ab2e6fa_4_k_cu_065d9424_324944cuda3std3__442_GLOBAL__N__3ab2e6fa_4_k_cu_065d9424_324946ignoreE,@object
	.size		_ZN40_INTERNAL_3ab2e6fa_4_k_cu_065d9424_324944cuda3std3__442_GLOBAL__N__3ab2e6fa_4_k_cu_065d9424_324946ignoreE,(_ZN40_INTERNAL_3ab2e6fa_4_k_cu_065d9424_324944cute7productE - _ZN40_INTERNAL_3ab2e6fa_4_k_cu_065d9424_324944cuda3std3__442_GLOBAL__N__3ab2e6fa_4_k_cu_065d9424_324946ignoreE)
_ZN40_INTERNAL_3ab2e6fa_4_k_cu_065d9424_324944cuda3std3__442_GLOBAL__N__3ab2e6fa_4_k_cu_065d9424_324946ignoreE:
	.zero		1
	.type		_ZN40_INTERNAL_3ab2e6fa_4_k_cu_065d9424_324944cute7productE,@object
	.size		_ZN40_INTERNAL_3ab2e6fa_4_k_cu_065d9424_324944cute7productE,(_ZN40_INTERNAL_3ab2e6fa_4_k_cu_065d9424_324944cuda3std3__45__cpo3endE - _ZN40_INTERNAL_3ab2e6fa_4_k_cu_065d9424_324944cute7productE)
_ZN40_INTERNAL_3ab2e6fa_4_k_cu_065d9424_324944cute7productE:
	.zero		1
	.type		_ZN40_INTERNAL_3ab2e6fa_4_k_cu_065d9424_324944cuda3std3__45__cpo3endE,@object
	.size		_ZN40_INTERNAL_3ab2e6fa_4_k_cu_065d9424_324944cuda3std3__45__cpo3endE,(_ZN40_INTERNAL_3ab2e6fa_4_k_cu_065d9424_324944cuda3std3__419piecewise_constructE - _ZN40_INTERNAL_3ab2e6fa_4_k_cu_065d9424_324944cuda3std3__45__cpo3endE)
_ZN40_INTERNAL_3ab2e6fa_4_k_cu_065d9424_324944cuda3std3__45__cpo3endE:
	.zero		1
	.type		_ZN40_INTERNAL_3ab2e6fa_4_k_cu_065d9424_324944cuda3std3__419piecewise_constructE,@object
	.size		_ZN40_INTERNAL_3ab2e6fa_4_k_cu_065d9424_324944cuda3std3__419piecewise_constructE,(_ZN40_INTERNAL_3ab2e6fa_4_k_cu_065d9424_324944cuda3std3__45__cpo4cendE - _ZN40_INTERNAL_3ab2e6fa_4_k_cu_065d9424_324944cuda3std3__419piecewise_constructE)
_ZN40_INTERNAL_3ab2e6fa_4_k_cu_065d9424_324944cuda3std3__419piecewise_constructE:
	.zero		1
	.type		_ZN40_INTERNAL_3ab2e6fa_4_k_cu_065d9424_324944cuda3std3__45__cpo4cendE,@object
	.size		_ZN40_INTERNAL_3ab2e6fa_4_k_cu_065d9424_324944cuda3std3__45__cpo4cendE,(_ZN40_INTERNAL_3ab2e6fa_4_k_cu_065d9424_324944cuda3std6ranges3__45__cpo4swapE - _ZN40_INTERNAL_3ab2e6fa_4_k_cu_065d9424_324944cuda3std3__45__cpo4cendE)
_ZN40_INTERNAL_3ab2e6fa_4_k_cu_065d9424_324944cuda3std3__45__cpo4cendE:
	.zero		1
	.type		_ZN40_INTERNAL_3ab2e6fa_4_k_cu_065d9424_324944cuda3std6ranges3__45__cpo4swapE,@object
	.size		_ZN40_INTERNAL_3ab2e6fa_4_k_cu_065d9424_324944cuda3std6ranges3__45__cpo4swapE,(.L_10 - _ZN40_INTERNAL_3ab2e6fa_4_k_cu_065d9424_324944cuda3std6ranges3__45__cpo4swapE)
_ZN40_INTERNAL_3ab2e6fa_4_k_cu_065d9424_324944cuda3std6ranges3__45__cpo4swapE:
	.zero		1
.L_10:


//--------------------- .nv.constant0._ZN7cutlass13device_kernelINS_4gemm6kernel13GemmUniversalIN4cute5tupleIJiiiiEEENS1_10collective13CollectiveMmaINS1_35MainloopSm100TmaUmmaWarpSpecializedILi41ELi2ELi4ENS5_IJNS4_1CILi4EEENSA_ILi2EEENSA_ILi1EEEEEEEENS5_IJNSA_ILi256EEENSA_ILi64EEENSA_ILi32EEEEEEaNS5_IJlSD_lEEEaSK_NS4_8TiledMMAINS4_8MMA_AtomIJNS4_21SM100_MMA_S8_2x1SM_SSIaaiLi256ELi64ELNS4_4UMMA5MajorE0ELSP_0ELNSO_8SaturateE0EEEEEENS4_6LayoutINS5_IJSD_SD_SD_EEENS5_IJNSA_ILi0EEESV_SV_EEEEENS5_IJNS4_10UnderscoreESY_SY_EEEEENS4_28SM100_TMA_2SM_LOAD_MULTICASTENS4_14ComposedLayoutINS4_7SwizzleILi1ELi4ELi3EEENS4_18smem_ptr_flag_bitsILi8EEENST_INS5_IJNSA_ILi8EEESI_EEENS5_IJSI_SD_EEEEEEEvNS4_8identityES11_S1B_vS1C_EENS_8epilogue10collective18CollectiveEpilogueINS1E_23Sm100TmaWarpSpecializedILi1ELi1ELi64ELb0ELb0EEEJNS5_IJNSA_ILi128EEESH_SI_EEENS5_IJNST_IS1J_SD_EENST_ISH_SD_EEEEEaSK_aSK_NS1E_6fusion15FusionCallbacksIS1I_NS1O_17LinearCombinationIaiaiLNS_15FloatRoundStyleE2EEES1K_S1N_JEEENS4_5SM1004TMEM4LOAD26SM100_TMEM_LOAD_32dp32b64xENS4_13SM90_TMA_LOADENS12_INS13_ILi2ELi4ELi3EEES16_NST_INS5_IJS17_SH_EEENS5_IJSH_SD_EEEEEEENS4_39AutoVectorizingCopyWithAssumedAlignmentILi128EEENS4_14SM90_TMA_STOREES23_S25_S25_EEEvvEEEEvNT_6ParamsE --------------------------
	.section	.nv.constant0._ZN7cutlass13device_kernelINS_4gemm6kernel13GemmUniversalIN4cute5tupleIJiiiiEEENS1_10collective13CollectiveMmaINS1_35MainloopSm100TmaUmmaWarpSpecializedILi41ELi2ELi4ENS5_IJNS4_1CILi4EEENSA_ILi2EEENSA_ILi1EEEEEEEENS5_IJNSA_ILi256EEENSA_ILi64EEENSA_ILi32EEEEEEaNS5_IJlSD_lEEEaSK_NS4_8TiledMMAINS4_8MMA_AtomIJNS4_21SM100_MMA_S8_2x1SM_SSIaaiLi256ELi64ELNS4_4UMMA5MajorE0ELSP_0ELNSO_8SaturateE0EEEEEENS4_6LayoutINS5_IJSD_SD_SD_EEENS5_IJNSA_ILi0EEESV_SV_EEEEENS5_IJNS4_10UnderscoreESY_SY_EEEEENS4_28SM100_TMA_2SM_LOAD_MULTICASTENS4_14ComposedLayoutINS4_7SwizzleILi1ELi4ELi3EEENS4_18smem_ptr_flag_bitsILi8EEENST_INS5_IJNSA_ILi8EEESI_EEENS5_IJSI_SD_EEEEEEEvNS4_8identityES11_S1B_vS1C_EENS_8epilogue10collective18CollectiveEpilogueINS1E_23Sm100TmaWarpSpecializedILi1ELi1ELi64ELb0ELb0EEEJNS5_IJNSA_ILi128EEESH_SI_EEENS5_IJNST_IS1J_SD_EENST_ISH_SD_EEEEEaSK_aSK_NS1E_6fusion15FusionCallbacksIS1I_NS1O_17LinearCombinationIaiaiLNS_15FloatRoundStyleE2EEES1K_S1N_JEEENS4_5SM1004TMEM4LOAD26SM100_TMEM_LOAD_32dp32b64xENS4_13SM90_TMA_LOADENS12_INS13_ILi2ELi4ELi3EEES16_NST_INS5_IJS17_SH_EEENS5_IJSH_SD_EEEEEEENS4_39AutoVectorizingCopyWithAssumedAlignmentILi128EEENS4_14SM90_TMA_STOREES23_S25_S25_EEEvvEEEEvNT_6ParamsE,"a",@progbits
	.sectionflags	@""
	.align	4
.nv.constant0._ZN7cutlass13device_kernelINS_4gemm6kernel13GemmUniversalIN4cute5tupleIJiiiiEEENS1_10collective13CollectiveMmaINS1_35MainloopSm100TmaUmmaWarpSpecializedILi41ELi2ELi4ENS5_IJNS4_1CILi4EEENSA_ILi2EEENSA_ILi1EEEEEEEENS5_IJNSA_ILi256EEENSA_ILi64EEENSA_ILi32EEEEEEaNS5_IJlSD_lEEEaSK_NS4_8TiledMMAINS4_8MMA_AtomIJNS4_21SM100_MMA_S8_2x1SM_SSIaaiLi256ELi64ELNS4_4UMMA5MajorE0ELSP_0ELNSO_8SaturateE0EEEEEENS4_6LayoutINS5_IJSD_SD_SD_EEENS5_IJNSA_ILi0EEESV_SV_EEEEENS5_IJNS4_10UnderscoreESY_SY_EEEEENS4_28SM100_TMA_2SM_LOAD_MULTICASTENS4_14ComposedLayoutINS4_7SwizzleILi1ELi4ELi3EEENS4_18smem_ptr_flag_bitsILi8EEENST_INS5_IJNSA_ILi8EEESI_EEENS5_IJSI_SD_EEEEEEEvNS4_8identityES11_S1B_vS1C_EENS_8epilogue10collective18CollectiveEpilogueINS1E_23Sm100TmaWarpSpecializedILi1ELi1ELi64ELb0ELb0EEEJNS5_IJNSA_ILi128EEESH_SI_EEENS5_IJNST_IS1J_SD_EENST_ISH_SD_EEEEEaSK_aSK_NS1E_6fusion15FusionCallbacksIS1I_NS1O_17LinearCombinationIaiaiLNS_15FloatRoundStyleE2EEES1K_S1N_JEEENS4_5SM1004TMEM4LOAD26SM100_TMEM_LOAD_32dp32b64xENS4_13SM90_TMA_LOADENS12_INS13_ILi2ELi4ELi3EEES16_NST_INS5_IJS17_SH_EEENS5_IJSH_SD_EEEEEEENS4_39AutoVectorizingCopyWithAssumedAlignmentILi128EEENS4_14SM90_TMA_STOREES23_S25_S25_EEEvvEEEEvNT_6ParamsE:
	.zero		2944


//--------------------- SYMBOLS --------------------------

	.type		.nv.reservedSmem.offset0,@object
	.size		.nv.reservedSmem.offset0,0x4
	.type		.nv.reservedSmem.cap,@object
	.size		.nv.reservedSmem.cap,0x4
	.type		__assertfail,@function
